	.target	sm_90a

	.elftype	@"ET_EXEC"


//--------------------- .note.nv.tkinfo           --------------------------
	.section	.note.nv.tkinfo,"",@"SHT_NOTE"
	.sectionflags	@"SHF_NOTE_NV_TKINFO"
	.tkinfo
        /*0018*/ 	.word	0x00000002
        /*0030*/ 	.string	""
        /*0030*/ 	.string	"ptxas"
        /*0030*/ 	.string	"Cuda compilation tools, release 13.0, V13.0.88"
        /*0030*/ 	.string	"Build cuda_13.0.r13.0/compiler.36424714_0"
        /*0030*/ 	.string	"-arch sm_90a -m 64 "



//--------------------- .note.nv.cuinfo           --------------------------
	.section	.note.nv.cuinfo,"",@"SHT_NOTE"
	.sectionflags	@"SHF_NOTE_NV_CUINFO"
        /*0018*/ 	.short	0x0002
        /*001a*/ 	.short	0x005a
        /*001c*/ 	.short	0x0082
	.zero		2


//--------------------- .nv.info                  --------------------------
	.section	.nv.info,"",@"SHT_CUDA_INFO"
	.align	4


	//----- nvinfo : EIATTR_REGCOUNT
	.align		4
        /*0000*/ 	.byte	0x04, 0x2f
        /*0002*/ 	.short	(.L_15 - .L_14)
	.align		4
.L_14:
        /*0004*/ 	.word	index@(_ZN7cutlass13device_kernelINS_4gemm6kernel13GemmUniversalIN4cute5tupleIJiiiiEEENS1_10collective13CollectiveMmaINS1_34MainloopSm90TmaGmmaWarpSpecializedILi11ENS5_IJNS4_1CILi2EEENSA_ILi1EEESC_EEENS1_35KernelTmaWarpSpecializedCooperativeEEENS5_IJNSA_ILi192EEENSA_ILi128EEENSA_ILi64EEEEEEaNS5_IJlSC_lEEEaSK_NS4_8TiledMMAINS4_8MMA_AtomIJNS4_4SM904GMMA27MMA_64x128x32_S32S8S8_SS_TNEEEENS4_6LayoutISD_NS5_IJSC_NSA_ILi0EEESS_EEEEENS5_IJNS4_10UnderscoreESV_SV_EEEEENS4_13SM90_TMA_LOADENS4_14ComposedLayoutINS4_7SwizzleILi2ELi4ELi3EEENS4_18smem_ptr_flag_bitsILi8EEENSR_INS5_IJNSA_ILi8EEESI_EEENS5_IJSI_SC_EEEEEEEvNS4_8identityENS4_23SM90_TMA_LOAD_MULTICASTES18_vS19_EENS_8epilogue10collective6detail29Sm90TmaWarpSpecializedAdapterINS1D_15DefaultEpilogueIaSK_SK_NS1C_6thread17LinearCombinationIaLi1EiiLNS1H_9ScaleType4KindE0ELNS_15FloatRoundStyleE2EaEENS1_15EpilogueDefaultEEEEEvvEEEEvNT_6ParamsE)
        /*0008*/ 	.word	0x000000a8


	//----- nvinfo : EIATTR_FRAME_SIZE
	.align		4
.L_15:
        /*000c*/ 	.byte	0x04, 0x11
        /*000e*/ 	.short	(.L_17 - .L_16)
	.align		4
.L_16:
        /*0010*/ 	.word	index@(_ZN7cutlass13device_kernelINS_4gemm6kernel13GemmUniversalIN4cute5tupleIJiiiiEEENS1_10collective13CollectiveMmaINS1_34MainloopSm90TmaGmmaWarpSpecializedILi11ENS5_IJNS4_1CILi2EEENSA_ILi1EEESC_EEENS1_35KernelTmaWarpSpecializedCooperativeEEENS5_IJNSA_ILi192EEENSA_ILi128EEENSA_ILi64EEEEEEaNS5_IJlSC_lEEEaSK_NS4_8TiledMMAINS4_8MMA_AtomIJNS4_4SM904GMMA27MMA_64x128x32_S32S8S8_SS_TNEEEENS4_6LayoutISD_NS5_IJSC_NSA_ILi0EEESS_EEEEENS5_IJNS4_10UnderscoreESV_SV_EEEEENS4_13SM90_TMA_LOADENS4_14ComposedLayoutINS4_7SwizzleILi2ELi4ELi3EEENS4_18smem_ptr_flag_bitsILi8EEENSR_INS5_IJNSA_ILi8EEESI_EEENS5_IJSI_SC_EEEEEEEvNS4_8identityENS4_23SM90_TMA_LOAD_MULTICASTES18_vS19_EENS_8epilogue10collective6detail29Sm90TmaWarpSpecializedAdapterINS1D_15DefaultEpilogueIaSK_SK_NS1C_6thread17LinearCombinationIaLi1EiiLNS1H_9ScaleType4KindE0ELNS_15FloatRoundStyleE2EaEENS1_15EpilogueDefaultEEEEEvvEEEEvNT_6ParamsE)
        /*0014*/ 	.word	0x00000000


	//----- nvinfo : EIATTR_MIN_STACK_SIZE
	.align		4
.L_17:
        /*0018*/ 	.byte	0x04, 0x12
        /*001a*/ 	.short	(.L_19 - .L_18)
	.align		4
.L_18:
        /*001c*/ 	.word	index@(_ZN7cutlass13device_kernelINS_4gemm6kernel13GemmUniversalIN4cute5tupleIJiiiiEEENS1_10collective13CollectiveMmaINS1_34MainloopSm90TmaGmmaWarpSpecializedILi11ENS5_IJNS4_1CILi2EEENSA_ILi1EEESC_EEENS1_35KernelTmaWarpSpecializedCooperativeEEENS5_IJNSA_ILi192EEENSA_ILi128EEENSA_ILi64EEEEEEaNS5_IJlSC_lEEEaSK_NS4_8TiledMMAINS4_8MMA_AtomIJNS4_4SM904GMMA27MMA_64x128x32_S32S8S8_SS_TNEEEENS4_6LayoutISD_NS5_IJSC_NSA_ILi0EEESS_EEEEENS5_IJNS4_10UnderscoreESV_SV_EEEEENS4_13SM90_TMA_LOADENS4_14ComposedLayoutINS4_7SwizzleILi2ELi4ELi3EEENS4_18smem_ptr_flag_bitsILi8EEENSR_INS5_IJNSA_ILi8EEESI_EEENS5_IJSI_SC_EEEEEEEvNS4_8identityENS4_23SM90_TMA_LOAD_MULTICASTES18_vS19_EENS_8epilogue10collective6detail29Sm90TmaWarpSpecializedAdapterINS1D_15DefaultEpilogueIaSK_SK_NS1C_6thread17LinearCombinationIaLi1EiiLNS1H_9ScaleType4KindE0ELNS_15FloatRoundStyleE2EaEENS1_15EpilogueDefaultEEEEEvvEEEEvNT_6ParamsE)
        /*0020*/ 	.word	0x00000000
.L_19:


//--------------------- .nv.compat                --------------------------
	.section	.nv.compat,"",@"SHT_CUDA_COMPAT_INFO"
	.align	4
        /*0000*/ 	.byte	0x02, 0x09, 0x01, 0x00, 0x02, 0x02, 0x04, 0x00, 0x02, 0x05, 0x05, 0x00, 0x03, 0x07, 0x01, 0x01
        /*0010*/ 	.byte	0x02, 0x03, 0x01, 0x00, 0x02, 0x06, 0x01, 0x00, 0x04, 0x0b, 0x08, 0x00, 0x00, 0x00, 0x00, 0x00
        /*0020*/ 	.byte	0x00, 0x00, 0x00, 0x00


//--------------------- .nv.info._ZN7cutlass13device_kernelINS_4gemm6kernel13GemmUniversalIN4cute5tupleIJiiiiEEENS1_10collective13CollectiveMmaINS1_34MainloopSm90TmaGmmaWarpSpecializedILi11ENS5_IJNS4_1CILi2EEENSA_ILi1EEESC_EEENS1_35KernelTmaWarpSpecializedCooperativeEEENS5_IJNSA_ILi192EEENSA_ILi128EEENSA_ILi64EEEEEEaNS5_IJlSC_lEEEaSK_NS4_8TiledMMAINS4_8MMA_AtomIJNS4_4SM904GMMA27MMA_64x128x32_S32S8S8_SS_TNEEEENS4_6LayoutISD_NS5_IJSC_NSA_ILi0EEESS_EEEEENS5_IJNS4_10UnderscoreESV_SV_EEEEENS4_13SM90_TMA_LOADENS4_14ComposedLayoutINS4_7SwizzleILi2ELi4ELi3EEENS4_18smem_ptr_flag_bitsILi8EEENSR_INS5_IJNSA_ILi8EEESI_EEENS5_IJSI_SC_EEEEEEEvNS4_8identityENS4_23SM90_TMA_LOAD_MULTICASTES18_vS19_EENS_8epilogue10collective6detail29Sm90TmaWarpSpecializedAdapterINS1D_15DefaultEpilogueIaSK_SK_NS1C_6thread17LinearCombinationIaLi1EiiLNS1H_9ScaleType4KindE0ELNS_15FloatRoundStyleE2EaEENS1_15EpilogueDefaultEEEEEvvEEEEvNT_6ParamsE --------------------------
	.section	.nv.info._ZN7cutlass13device_kernelINS_4gemm6kernel13GemmUniversalIN4cute5tupleIJiiiiEEENS1_10collective13CollectiveMmaINS1_34MainloopSm90TmaGmmaWarpSpecializedILi11ENS5_IJNS4_1CILi2EEENSA_ILi1EEESC_EEENS1_35KernelTmaWarpSpecializedCooperativeEEENS5_IJNSA_ILi192EEENSA_ILi128EEENSA_ILi64EEEEEEaNS5_IJlSC_lEEEaSK_NS4_8TiledMMAINS4_8MMA_AtomIJNS4_4SM904GMMA27MMA_64x128x32_S32S8S8_SS_TNEEEENS4_6LayoutISD_NS5_IJSC_NSA_ILi0EEESS_EEEEENS5_IJNS4_10UnderscoreESV_SV_EEEEENS4_13SM90_TMA_LOADENS4_14ComposedLayoutINS4_7SwizzleILi2ELi4ELi3EEENS4_18smem_ptr_flag_bitsILi8EEENSR_INS5_IJNSA_ILi8EEESI_EEENS5_IJSI_SC_EEEEEEEvNS4_8identityENS4_23SM90_TMA_LOAD_MULTICASTES18_vS19_EENS_8epilogue10collective6detail29Sm90TmaWarpSpecializedAdapterINS1D_15DefaultEpilogueIaSK_SK_NS1C_6thread17LinearCombinationIaLi1EiiLNS1H_9ScaleType4KindE0ELNS_15FloatRoundStyleE2EaEENS1_15EpilogueDefaultEEEEEvvEEEEvNT_6ParamsE,"",@"SHT_CUDA_INFO"
	.sectionflags	@""
	.align	4


	//----- nvinfo : EIATTR_CUDA_API_VERSION
	.align		4
        /*0000*/ 	.byte	0x04, 0x37
        /*0002*/ 	.short	(.L_21 - .L_20)
.L_20:
        /*0004*/ 	.word	0x00000082


	//----- nvinfo : EIATTR_KPARAM_INFO
	.align		4
.L_21:
        /*0008*/ 	.byte	0x04, 0x17
        /*000a*/ 	.short	(.L_23 - .L_22)
.L_22:
        /*000c*/ 	.word	0x00000000
        /*0010*/ 	.short	0x0000
        /*0012*/ 	.short	0x0070
        /*0014*/ 	.byte	0x00, 0xf0, 0x01, 0x10


	//----- nvinfo : EIATTR_SPARSE_MMA_MASK
	.align		4
.L_23:
        /*0018*/ 	.byte	0x03, 0x50
        /*001a*/ 	.short	0x0000


	//----- nvinfo : EIATTR_MAXREG_COUNT
	.align		4
        /*001c*/ 	.byte	0x03, 0x1b
        /*001e*/ 	.short	0x00a8


	//----- nvinfo : EIATTR_NUM_BARRIERS
	.align		4
        /*0020*/ 	.byte	0x02, 0x4c
        /*0022*/ 	.byte	0x01
	.zero		1


	//----- nvinfo : EIATTR_EXTERNS
	.align		4
        /*0024*/ 	.byte	0x04, 0x0f
        /*0026*/ 	.short	(.L_25 - .L_24)


	//   ....[0]....
	.align		4
.L_24:
        /*0028*/ 	.word	index@(__assertfail)


	//----- nvinfo : EIATTR_MERCURY_ISA_VERSION
	.align		4
.L_25:
        /*002c*/ 	.byte	0x03, 0x5f
        /*002e*/ 	.short	0x0101


	//----- nvinfo : EIATTR_INT_WARP_WIDE_INSTR_OFFSETS
	.align		4
        /*0030*/ 	.byte	0x04, 0x31
        /*0032*/ 	.short	(.L_27 - .L_26)


	//   ....[0]....
.L_26:
        /*0034*/ 	.word	0x00000590


	//   ....[1]....
        /*0038*/ 	.word	0x000005c0


	//   ....[2]....
        /*003c*/ 	.word	0x00000780


	//----- nvinfo : EIATTR_COOP_GROUP_MASK_REGIDS
	.align		4
.L_27:
        /*0040*/ 	.byte	0x04, 0x29
        /*0042*/ 	.short	(.L_29 - .L_28)


	//   ....[0]....
.L_28:
        /*0044*/ 	.word	0xffffffff


	//   ....[1]....
        /*0048*/ 	.word	0xffffffff


	//   ....[2]....
        /*004c*/ 	.word	0xffffffff


	//   ....[3]....
        /*0050*/ 	.word	0xffffffff


	//   ....[4]....
        /*0054*/ 	.word	0xffffffff


	//   ....[5]....
        /*0058*/ 	.word	0xffffffff


	//----- nvinfo : EIATTR_COOP_GROUP_INSTR_OFFSETS
	.align		4
.L_29:
        /*005c*/ 	.byte	0x04, 0x28
        /*005e*/ 	.short	(.L_31 - .L_30)


	//   ....[0]....
.L_30:
        /*0060*/ 	.word	0x00000060


	//   ....[1]....
        /*0064*/ 	.word	0x00000070


	//   ....[2]....
        /*0068*/ 	.word	0x00000130


	//   ....[3]....
        /*006c*/ 	.word	0x000003e0


	//   ....[4]....
        /*0070*/ 	.word	0x00000900


	//   ....[5]....
        /*0074*/ 	.word	0x00001340


	//----- nvinfo : EIATTR_REG_RECONFIG
	.align		4
.L_31:
        /*0078*/ 	.byte	0x01, 0x54
	.zero		2


	//----- nvinfo : EIATTR_SYSCALL_OFFSETS
	.align		4
        /*007c*/ 	.byte	0x04, 0x46
        /*007e*/ 	.short	(.L_33 - .L_32)


	//   ....[0]....
.L_32:
        /*0080*/ 	.word	0x00001510


	//----- nvinfo : EIATTR_MBARRIER_INSTR_OFFSETS
	.align		4
.L_33:
        /*0084*/ 	.byte	0x04, 0x39
        /*0086*/ 	.short	(.L_35 - .L_34)


	//   ....[0]....
.L_34:
        /*0088*/ 	.word	0x00000250
        /*008c*/ 	.word	0x000000ff
        /*0090*/ 	.word	0x00000000
        /*0094*/ 	.short	0x0100
        /*0096*/ 	.byte	0x08
	.zero		1


	//   ....[1]....
        /*0098*/ 	.word	0x00000260
        /*009c*/ 	.word	0x000000ff
        /*00a0*/ 	.word	0x00000058
        /*00a4*/ 	.short	0x0100
        /*00a6*/ 	.byte	0x08
	.zero		1


	//   ....[2]....
        /*00a8*/ 	.word	0x00000270
        /*00ac*/ 	.word	0x000000ff
        /*00b0*/ 	.word	0x00000008
        /*00b4*/ 	.short	0x0100
        /*00b6*/ 	.byte	0x08
	.zero		1


	//   ....[3]....
        /*00b8*/ 	.word	0x00000280
        /*00bc*/ 	.word	0x000000ff
        /*00c0*/ 	.word	0x00000060
        /*00c4*/ 	.short	0x0100
        /*00c6*/ 	.byte	0x08
	.zero		1


	//   ....[4]....
        /*00c8*/ 	.word	0x00000290
        /*00cc*/ 	.word	0x000000ff
        /*00d0*/ 	.word	0x00000010
        /*00d4*/ 	.short	0x0100
        /*00d6*/ 	.byte	0x08
	.zero		1


	//   ....[5]....
        /*00d8*/ 	.word	0x000002a0
        /*00dc*/ 	.word	0x000000ff
        /*00e0*/ 	.word	0x00000068
        /*00e4*/ 	.short	0x0100
        /*00e6*/ 	.byte	0x08
	.zero		1


	//   ....[6]....
        /*00e8*/ 	.word	0x000002b0
        /*00ec*/ 	.word	0x000000ff
        /*00f0*/ 	.word	0x00000018
        /*00f4*/ 	.short	0x0100
        /*00f6*/ 	.byte	0x08
	.zero		1


	//   ....[7]....
        /*00f8*/ 	.word	0x000002c0
        /*00fc*/ 	.word	0x000000ff
        /*0100*/ 	.word	0x00000070
        /*0104*/ 	.short	0x0100
        /*0106*/ 	.byte	0x08
	.zero		1


	//   ....[8]....
        /*0108*/ 	.word	0x000002d0
        /*010c*/ 	.word	0x000000ff
        /*0110*/ 	.word	0x00000020
        /*0114*/ 	.short	0x0100
        /*0116*/ 	.byte	0x08
	.zero		1


	//   ....[9]....
        /*0118*/ 	.word	0x000002e0
        /*011c*/ 	.word	0x000000ff
        /*0120*/ 	.word	0x00000078
        /*0124*/ 	.short	0x0100
        /*0126*/ 	.byte	0x08
	.zero		1


	//   ....[10]....
        /*0128*/ 	.word	0x000002f0
        /*012c*/ 	.word	0x000000ff
        /*0130*/ 	.word	0x00000028
        /*0134*/ 	.short	0x0100
        /*0136*/ 	.byte	0x08
	.zero		1


	//   ....[11]....
        /*0138*/ 	.word	0x00000300
        /*013c*/ 	.word	0x000000ff
        /*0140*/ 	.word	0x00000080
        /*0144*/ 	.short	0x0100
        /*0146*/ 	.byte	0x08
	.zero		1


	//   ....[12]....
        /*0148*/ 	.word	0x00000310
        /*014c*/ 	.word	0x000000ff
        /*0150*/ 	.word	0x00000030
        /*0154*/ 	.short	0x0100
        /*0156*/ 	.byte	0x08
	.zero		1


	//   ....[13]....
        /*0158*/ 	.word	0x00000320
        /*015c*/ 	.word	0x000000ff
        /*0160*/ 	.word	0x00000088
        /*0164*/ 	.short	0x0100
        /*0166*/ 	.byte	0x08
	.zero		1


	//   ....[14]....
        /*0168*/ 	.word	0x00000330
        /*016c*/ 	.word	0x000000ff
        /*0170*/ 	.word	0x00000038
        /*0174*/ 	.short	0x0100
        /*0176*/ 	.byte	0x08
	.zero		1


	//   ....[15]....
        /*0178*/ 	.word	0x00000340
        /*017c*/ 	.word	0x000000ff
        /*0180*/ 	.word	0x00000090
        /*0184*/ 	.short	0x0100
        /*0186*/ 	.byte	0x08
	.zero		1


	//   ....[16]....
        /*0188*/ 	.word	0x00000350
        /*018c*/ 	.word	0x000000ff
        /*0190*/ 	.word	0x00000040
        /*0194*/ 	.short	0x0100
        /*0196*/ 	.byte	0x08
	.zero		1


	//   ....[17]....
        /*0198*/ 	.word	0x00000360
        /*019c*/ 	.word	0x000000ff
        /*01a0*/ 	.word	0x00000098
        /*01a4*/ 	.short	0x0100
        /*01a6*/ 	.byte	0x08
	.zero		1


	//   ....[18]....
        /*01a8*/ 	.word	0x00000370
        /*01ac*/ 	.word	0x000000ff
        /*01b0*/ 	.word	0x00000048
        /*01b4*/ 	.short	0x0100
        /*01b6*/ 	.byte	0x08
	.zero		1


	//   ....[19]....
        /*01b8*/ 	.word	0x00000380
        /*01bc*/ 	.word	0x000000ff
        /*01c0*/ 	.word	0x000000a0
        /*01c4*/ 	.short	0x0100
        /*01c6*/ 	.byte	0x08
	.zero		1


	//   ....[20]....
        /*01c8*/ 	.word	0x00000390
        /*01cc*/ 	.word	0x000000ff
        /*01d0*/ 	.word	0x00000050
        /*01d4*/ 	.short	0x0100
        /*01d6*/ 	.byte	0x08
	.zero		1


	//   ....[21]....
        /*01d8*/ 	.word	0x000003a0
        /*01dc*/ 	.word	0x000000ff
        /*01e0*/ 	.word	0x000000a8
        /*01e4*/ 	.short	0x0100
        /*01e6*/ 	.byte	0x08
	.zero		1


	//   ....[22]....
        /*01e8*/ 	.word	0x00000800
        /*01ec*/ 	.word	0x000000ff
        /*01f0*/ 	.word	0x000000c0
        /*01f4*/ 	.short	0x0100
        /*01f6*/ 	.byte	0x06
	.zero		1


	//   ....[23]....
        /*01f8*/ 	.word	0x00000890
        /*01fc*/ 	.word	0x000000ff
        /*0200*/ 	.word	0x000000c8
        /*0204*/ 	.short	0x0100
        /*0206*/ 	.byte	0x06
	.zero		1


	//   ....[24]....
        /*0208*/ 	.word	0x000015e0
        /*020c*/ 	.word	0x00000003
        /*0210*/ 	.word	0x00000000
        /*0214*/ 	.short	0x010a
        /*0216*/ 	.byte	0x3f
	.zero		1


	//   ....[25]....
        /*0218*/ 	.word	0x00001620
        /*021c*/ 	.word	0x00000003
        /*0220*/ 	.word	0x00000000
        /*0224*/ 	.short	0x010a
        /*0226*/ 	.byte	0x3f
	.zero		1


	//   ....[26]....
        /*0228*/ 	.word	0x000019a0
        /*022c*/ 	.word	0x00000005
        /*0230*/ 	.word	0x00000000
        /*0234*/ 	.short	0x010a
        /*0236*/ 	.byte	0x3f
	.zero		1


	//   ....[27]....
        /*0238*/ 	.word	0x000019e0
        /*023c*/ 	.word	0x00000005
        /*0240*/ 	.word	0x00000000
        /*0244*/ 	.short	0x010a
        /*0246*/ 	.byte	0x3f
	.zero		1


	//   ....[28]....
        /*0248*/ 	.word	0x00001c00
        /*024c*/ 	.word	0x00000005
        /*0250*/ 	.word	0x00000000
        /*0254*/ 	.short	0x0101
        /*0256*/ 	.byte	0x3f
	.zero		1


	//   ....[29]....
        /*0258*/ 	.word	0x00001e20
        /*025c*/ 	.word	0x00000003
        /*0260*/ 	.word	0x00000000
        /*0264*/ 	.short	0x0101
        /*0266*/ 	.byte	0x3f
	.zero		1


	//   ....[30]....
        /*0268*/ 	.word	0x00009480
        /*026c*/ 	.word	0x00000017
        /*0270*/ 	.word	0x00000058
        /*0274*/ 	.short	0x010a
        /*0276*/ 	.byte	0x3f
	.zero		1


	//   ....[31]....
        /*0278*/ 	.word	0x000097f0
        /*027c*/ 	.word	0x00000003
        /*0280*/ 	.word	0x000000c8
        /*0284*/ 	.short	0x0101
        /*0286*/ 	.byte	0x3f
	.zero		1


	//   ....[32]....
        /*0288*/ 	.word	0x00009f50
        /*028c*/ 	.word	0x00000007
        /*0290*/ 	.word	0x00000000
        /*0294*/ 	.short	0x010a
        /*0296*/ 	.byte	0x3f
	.zero		1


	//   ....[33]....
        /*0298*/ 	.word	0x00009fd0
        /*029c*/ 	.word	0x00000008
        /*02a0*/ 	.word	0x00000000
        /*02a4*/ 	.short	0x010a
        /*02a6*/ 	.byte	0x3f
	.zero		1


	//   ....[34]....
        /*02a8*/ 	.word	0x0000a060
        /*02ac*/ 	.word	0x00000009
        /*02b0*/ 	.word	0x00000000
        /*02b4*/ 	.short	0x010a
        /*02b6*/ 	.byte	0x3f
	.zero		1


	//   ....[35]....
        /*02b8*/ 	.word	0x0000a0f0
        /*02bc*/ 	.word	0x00000008
        /*02c0*/ 	.word	0x00000000
        /*02c4*/ 	.short	0x010a
        /*02c6*/ 	.byte	0x3f
	.zero		1


	//   ....[36]....
        /*02c8*/ 	.word	0x0000a180
        /*02cc*/ 	.word	0x00000009
        /*02d0*/ 	.word	0x00000000
        /*02d4*/ 	.short	0x010a
        /*02d6*/ 	.byte	0x3f
	.zero		1


	//   ....[37]....
        /*02d8*/ 	.word	0x0000a210
        /*02dc*/ 	.word	0x00000008
        /*02e0*/ 	.word	0x00000000
        /*02e4*/ 	.short	0x010a
        /*02e6*/ 	.byte	0x3f
	.zero		1


	//   ....[38]....
        /*02e8*/ 	.word	0x0000a2a0
        /*02ec*/ 	.word	0x00000009
        /*02f0*/ 	.word	0x00000000
        /*02f4*/ 	.short	0x010a
        /*02f6*/ 	.byte	0x3f
	.zero		1


	//   ....[39]....
        /*02f8*/ 	.word	0x0000a330
        /*02fc*/ 	.word	0x00000008
        /*0300*/ 	.word	0x00000000
        /*0304*/ 	.short	0x010a
        /*0306*/ 	.byte	0x3f
	.zero		1


	//   ....[40]....
        /*0308*/ 	.word	0x0000a3c0
        /*030c*/ 	.word	0x00000009
        /*0310*/ 	.word	0x00000000
        /*0314*/ 	.short	0x010a
        /*0316*/ 	.byte	0x3f
	.zero		1


	//   ....[41]....
        /*0318*/ 	.word	0x0000a450
        /*031c*/ 	.word	0x00000006
        /*0320*/ 	.word	0x00000000
        /*0324*/ 	.short	0x010a
        /*0326*/ 	.byte	0x3f
	.zero		1


	//   ....[42]....
        /*0328*/ 	.word	0x0000a4e0
        /*032c*/ 	.word	0x00000003
        /*0330*/ 	.word	0x00000000
        /*0334*/ 	.short	0x010a
        /*0336*/ 	.byte	0x3f
	.zero		1


	//   ....[43]....
        /*0338*/ 	.word	0x0000a540
        /*033c*/ 	.word	0x00000003
        /*0340*/ 	.word	0x00000000
        /*0344*/ 	.short	0x010a
        /*0346*/ 	.byte	0x3f
	.zero		1


	//   ....[44]....
        /*0348*/ 	.word	0x0000a590
        /*034c*/ 	.word	0x00000005
        /*0350*/ 	.word	0x00000000
        /*0354*/ 	.short	0x010a
        /*0356*/ 	.byte	0x3f
	.zero		1


	//   ....[45]....
        /*0358*/ 	.word	0x0000a660
        /*035c*/ 	.word	0x00000017
        /*0360*/ 	.word	0x00000058
        /*0364*/ 	.short	0x010a
        /*0366*/ 	.byte	0x3f
	.zero		1


	//   ....[46]....
        /*0368*/ 	.word	0x0000a730
        /*036c*/ 	.word	0x00000007
        /*0370*/ 	.word	0x00000000
        /*0374*/ 	.short	0x010a
        /*0376*/ 	.byte	0x3f
	.zero		1


	//   ....[47]....
        /*0378*/ 	.word	0x0000a780
        /*037c*/ 	.word	0x00000008
        /*0380*/ 	.word	0x00000000
        /*0384*/ 	.short	0x010a
        /*0386*/ 	.byte	0x3f
	.zero		1


	//   ....[48]....
        /*0388*/ 	.word	0x0000a7d0
        /*038c*/ 	.word	0x00000009
        /*0390*/ 	.word	0x00000000
        /*0394*/ 	.short	0x010a
        /*0396*/ 	.byte	0x3f
	.zero		1


	//   ....[49]....
        /*0398*/ 	.word	0x0000a820
        /*039c*/ 	.word	0x00000008
        /*03a0*/ 	.word	0x00000000
        /*03a4*/ 	.short	0x010a
        /*03a6*/ 	.byte	0x3f
	.zero		1


	//   ....[50]....
        /*03a8*/ 	.word	0x0000a870
        /*03ac*/ 	.word	0x00000009
        /*03b0*/ 	.word	0x00000000
        /*03b4*/ 	.short	0x010a
        /*03b6*/ 	.byte	0x3f
	.zero		1


	//   ....[51]....
        /*03b8*/ 	.word	0x0000a8c0
        /*03bc*/ 	.word	0x00000008
        /*03c0*/ 	.word	0x00000000
        /*03c4*/ 	.short	0x010a
        /*03c6*/ 	.byte	0x3f
	.zero		1


	//   ....[52]....
        /*03c8*/ 	.word	0x0000a910
        /*03cc*/ 	.word	0x00000009
        /*03d0*/ 	.word	0x00000000
        /*03d4*/ 	.short	0x010a
        /*03d6*/ 	.byte	0x3f
	.zero		1


	//   ....[53]....
        /*03d8*/ 	.word	0x0000a960
        /*03dc*/ 	.word	0x00000008
        /*03e0*/ 	.word	0x00000000
        /*03e4*/ 	.short	0x010a
        /*03e6*/ 	.byte	0x3f
	.zero		1


	//   ....[54]....
        /*03e8*/ 	.word	0x0000a9b0
        /*03ec*/ 	.word	0x00000009
        /*03f0*/ 	.word	0x00000000
        /*03f4*/ 	.short	0x010a
        /*03f6*/ 	.byte	0x3f
	.zero		1


	//   ....[55]....
        /*03f8*/ 	.word	0x0000aa00
        /*03fc*/ 	.word	0x00000006
        /*0400*/ 	.word	0x00000000
        /*0404*/ 	.short	0x010a
        /*0406*/ 	.byte	0x3f
	.zero		1


	//----- nvinfo : EIATTR_NUM_MBARRIERS
	.align		4
.L_35:
        /*0408*/ 	.byte	0x03, 0x38
        /*040a*/ 	.short	0x0018


	//----- nvinfo : EIATTR_EXIT_INSTR_OFFSETS
	.align		4
        /*040c*/ 	.byte	0x04, 0x1c
        /*040e*/ 	.short	(.L_37 - .L_36)


	//   ....[0]....
.L_36:
        /*0410*/ 	.word	0x00000a60


	//   ....[1]....
        /*0414*/ 	.word	0x00001280


	//   ....[2]....
        /*0418*/ 	.word	0x00008b80


	//   ....[3]....
        /*041c*/ 	.word	0x000090e0


	//   ....[4]....
        /*0420*/ 	.word	0x0000a530


	//----- nvinfo : EIATTR_MAX_THREADS
	.align		4
.L_37:
        /*0424*/ 	.byte	0x04, 0x05
        /*0426*/ 	.short	(.L_39 - .L_38)
.L_38:
        /*0428*/ 	.word	0x00000180
        /*042c*/ 	.word	0x00000001
        /*0430*/ 	.word	0x00000001


	//----- nvinfo : EIATTR_CRS_STACK_SIZE
	.align		4
.L_39:
        /*0434*/ 	.byte	0x04, 0x1e
        /*0436*/ 	.short	(.L_41 - .L_40)
.L_40:
        /*0438*/ 	.word	0x00000000


	//----- nvinfo : EIATTR_CBANK_PARAM_SIZE
	.align		4
.L_41:
        /*043c*/ 	.byte	0x03, 0x19
        /*043e*/ 	.short	0x0470


	//----- nvinfo : EIATTR_PARAM_CBANK
	.align		4
        /*0440*/ 	.byte	0x04, 0x0a
        /*0442*/ 	.short	(.L_43 - .L_42)
	.align		4
.L_42:
        /*0444*/ 	.word	index@(.nv.constant0._ZN7cutlass13device_kernelINS_4gemm6kernel13GemmUniversalIN4cute5tupleIJiiiiEEENS1_10collective13CollectiveMmaINS1_34MainloopSm90TmaGmmaWarpSpecializedILi11ENS5_IJNS4_1CILi2EEENSA_ILi1EEESC_EEENS1_35KernelTmaWarpSpecializedCooperativeEEENS5_IJNSA_ILi192EEENSA_ILi128EEENSA_ILi64EEEEEEaNS5_IJlSC_lEEEaSK_NS4_8TiledMMAINS4_8MMA_AtomIJNS4_4SM904GMMA27MMA_64x128x32_S32S8S8_SS_TNEEEENS4_6LayoutISD_NS5_IJSC_NSA_ILi0EEESS_EEEEENS5_IJNS4_10UnderscoreESV_SV_EEEEENS4_13SM90_TMA_LOADENS4_14ComposedLayoutINS4_7SwizzleILi2ELi4ELi3EEENS4_18smem_ptr_flag_bitsILi8EEENSR_INS5_IJNSA_ILi8EEESI_EEENS5_IJSI_SC_EEEEEEEvNS4_8identityENS4_23SM90_TMA_LOAD_MULTICASTES18_vS19_EENS_8epilogue10collective6detail29Sm90TmaWarpSpecializedAdapterINS1D_15DefaultEpilogueIaSK_SK_NS1C_6thread17LinearCombinationIaLi1EiiLNS1H_9ScaleType4KindE0ELNS_15FloatRoundStyleE2EaEENS1_15EpilogueDefaultEEEEEvvEEEEvNT_6ParamsE)
        /*0448*/ 	.short	0x0210
        /*044a*/ 	.short	0x0470


	//----- nvinfo : EIATTR_SW_WAR
	.align		4
.L_43:
        /*044c*/ 	.byte	0x04, 0x36
        /*044e*/ 	.short	(.L_45 - .L_44)
.L_44:
        /*0450*/ 	.word	0x00000008
.L_45:


//--------------------- .nv.callgraph             --------------------------
	.section	.nv.callgraph,"",@"SHT_CUDA_CALLGRAPH"
	.align	4
	.sectionentsize	8
	.align		4
        /*0000*/ 	.word	0x00000000
	.align		4
        /*0004*/ 	.word	0xffffffff
	.align		4
        /*0008*/ 	.word	index@(_ZN7cutlass13device_kernelINS_4gemm6kernel13GemmUniversalIN4cute5tupleIJiiiiEEENS1_10collective13CollectiveMmaINS1_34MainloopSm90TmaGmmaWarpSpecializedILi11ENS5_IJNS4_1CILi2EEENSA_ILi1EEESC_EEENS1_35KernelTmaWarpSpecializedCooperativeEEENS5_IJNSA_ILi192EEENSA_ILi128EEENSA_ILi64EEEEEEaNS5_IJlSC_lEEEaSK_NS4_8TiledMMAINS4_8MMA_AtomIJNS4_4SM904GMMA27MMA_64x128x32_S32S8S8_SS_TNEEEENS4_6LayoutISD_NS5_IJSC_NSA_ILi0EEESS_EEEEENS5_IJNS4_10UnderscoreESV_SV_EEEEENS4_13SM90_TMA_LOADENS4_14ComposedLayoutINS4_7SwizzleILi2ELi4ELi3EEENS4_18smem_ptr_flag_bitsILi8EEENSR_INS5_IJNSA_ILi8EEESI_EEENS5_IJSI_SC_EEEEEEEvNS4_8identityENS4_23SM90_TMA_LOAD_MULTICASTES18_vS19_EENS_8epilogue10collective6detail29Sm90TmaWarpSpecializedAdapterINS1D_15DefaultEpilogueIaSK_SK_NS1C_6thread17LinearCombinationIaLi1EiiLNS1H_9ScaleType4KindE0ELNS_15FloatRoundStyleE2EaEENS1_15EpilogueDefaultEEEEEvvEEEEvNT_6ParamsE)
	.align		4
        /*000c*/ 	.word	index@(__assertfail)
	.align		4
        /*0010*/ 	.word	0x00000000
	.align		4
        /*0014*/ 	.word	0xfffffffe
	.align		4
        /*0018*/ 	.word	0x00000000
	.align		4
        /*001c*/ 	.word	0xfffffffd
	.align		4
        /*0020*/ 	.word	0x00000000
	.align		4
        /*0024*/ 	.word	0xfffffffc


//--------------------- .nv.constant4             --------------------------
	.section	.nv.constant4,"a",@progbits
	.align	8
	.align		8
.nv.constant4:
        /*0000*/ 	.dword	__assertfail
	.align		8
        /*0008*/ 	.dword	__unnamed_1
	.align		8
        /*0010*/ 	.dword	_ZN40_INTERNAL_effc8074_4_k_cu_7277c680_142524cuda3std3__45__cpo5beginE
	.align		8
        /*0018*/ 	.dword	_ZN40_INTERNAL_effc8074_4_k_cu_7277c680_142524cuda3std3__45__cpo3endE
	.align		8
        /*0020*/ 	.dword	_ZN40_INTERNAL_effc8074_4_k_cu_7277c680_142524cuda3std3__45__cpo6cbeginE
	.align		8
        /*0028*/ 	.dword	_ZN40_INTERNAL_effc8074_4_k_cu_7277c680_142524cuda3std3__45__cpo4cendE
	.align		8
        /*0030*/ 	.dword	_ZN40_INTERNAL_effc8074_4_k_cu_7277c680_142524cuda3std3__442_GLOBAL__N__effc8074_4_k_cu_7277c680_142526ignoreE
	.align		8
        /*0038*/ 	.dword	_ZN40_INTERNAL_effc8074_4_k_cu_7277c680_142524cuda3std3__419piecewise_constructE
	.align		8
        /*0040*/ 	.dword	_ZN40_INTERNAL_effc8074_4_k_cu_7277c680_142524cuda3std3__48in_placeE
	.align		8
        /*0048*/ 	.dword	_ZN40_INTERNAL_effc8074_4_k_cu_7277c680_142524cuda3std6ranges3__45__cpo4swapE
	.align		8
        /*0050*/ 	.dword	_ZN40_INTERNAL_effc8074_4_k_cu_7277c680_142524cuda3std6ranges3__45__cpo9iter_moveE
	.align		8
        /*0058*/ 	.dword	_ZN40_INTERNAL_effc8074_4_k_cu_7277c680_142524cute7productE
	.align		8
        /*0060*/ 	.dword	_ZN40_INTERNAL_effc8074_4_k_cu_7277c680_142524cute1_E
	.align		8
        /*0068*/ 	.dword	$str$22
	.align		8
        /*0070*/ 	.dword	$str$23


//--------------------- .text._ZN7cutlass13device_kernelINS_4gemm6kernel13GemmUniversalIN4cute5tupleIJiiiiEEENS1_10collective13CollectiveMmaINS1_34MainloopSm90TmaGmmaWarpSpecializedILi11ENS5_IJNS4_1CILi2EEENSA_ILi1EEESC_EEENS1_35KernelTmaWarpSpecializedCooperativeEEENS5_IJNSA_ILi192EEENSA_ILi128EEENSA_ILi64EEEEEEaNS5_IJlSC_lEEEaSK_NS4_8TiledMMAINS4_8MMA_AtomIJNS4_4SM904GMMA27MMA_64x128x32_S32S8S8_SS_TNEEEENS4_6LayoutISD_NS5_IJSC_NSA_ILi0EEESS_EEEEENS5_IJNS4_10UnderscoreESV_SV_EEEEENS4_13SM90_TMA_LOADENS4_14ComposedLayoutINS4_7SwizzleILi2ELi4ELi3EEENS4_18smem_ptr_flag_bitsILi8EEENSR_INS5_IJNSA_ILi8EEESI_EEENS5_IJSI_SC_EEEEEEEvNS4_8identityENS4_23SM90_TMA_LOAD_MULTICASTES18_vS19_EENS_8epilogue10collective6detail29Sm90TmaWarpSpecializedAdapterINS1D_15DefaultEpilogueIaSK_SK_NS1C_6thread17LinearCombinationIaLi1EiiLNS1H_9ScaleType4KindE0ELNS_15FloatRoundStyleE2EaEENS1_15EpilogueDefaultEEEEEvvEEEEvNT_6ParamsE --------------------------
	.section	.text._ZN7cutlass13device_kernelINS_4gemm6kernel13GemmUniversalIN4cute5tupleIJiiiiEEENS1_10collective13CollectiveMmaINS1_34MainloopSm90TmaGmmaWarpSpecializedILi11ENS5_IJNS4_1CILi2EEENSA_ILi1EEESC_EEENS1_35KernelTmaWarpSpecializedCooperativeEEENS5_IJNSA_ILi192EEENSA_ILi128EEENSA_ILi64EEEEEEaNS5_IJlSC_lEEEaSK_NS4_8TiledMMAINS4_8MMA_AtomIJNS4_4SM904GMMA27MMA_64x128x32_S32S8S8_SS_TNEEEENS4_6LayoutISD_NS5_IJSC_NSA_ILi0EEESS_EEEEENS5_IJNS4_10UnderscoreESV_SV_EEEEENS4_13SM90_TMA_LOADENS4_14ComposedLayoutINS4_7SwizzleILi2ELi4ELi3EEENS4_18smem_ptr_flag_bitsILi8EEENSR_INS5_IJNSA_ILi8EEESI_EEENS5_IJSI_SC_EEEEEEEvNS4_8identityENS4_23SM90_TMA_LOAD_MULTICASTES18_vS19_EENS_8epilogue10collective6detail29Sm90TmaWarpSpecializedAdapterINS1D_15DefaultEpilogueIaSK_SK_NS1C_6thread17LinearCombinationIaLi1EiiLNS1H_9ScaleType4KindE0ELNS_15FloatRoundStyleE2EaEENS1_15EpilogueDefaultEEEEEvvEEEEvNT_6ParamsE,"ax",@progbits
	.align	128
.text._ZN7cutlass13device_kernelINS_4gemm6kernel13GemmUniversalIN4cute5tupleIJiiiiEEENS1_10collective13CollectiveMmaINS1_34MainloopSm90TmaGmmaWarpSpecializedILi11ENS5_IJNS4_1CILi2EEENSA_ILi1EEESC_EEENS1_35KernelTmaWarpSpecializedCooperativeEEENS5_IJNSA_ILi192EEENSA_ILi128EEENSA_ILi64EEEEEEaNS5_IJlSC_lEEEaSK_NS4_8TiledMMAINS4_8MMA_AtomIJNS4_4SM904GMMA27MMA_64x128x32_S32S8S8_SS_TNEEEENS4_6LayoutISD_NS5_IJSC_NSA_ILi0EEESS_EEEEENS5_IJNS4_10UnderscoreESV_SV_EEEEENS4_13SM90_TMA_LOADENS4_14ComposedLayoutINS4_7SwizzleILi2ELi4ELi3EEENS4_18smem_ptr_flag_bitsILi8EEENSR_INS5_IJNSA_ILi8EEESI_EEENS5_IJSI_SC_EEEEEEEvNS4_8identityENS4_23SM90_TMA_LOAD_MULTICASTES18_vS19_EENS_8epilogue10collective6detail29Sm90TmaWarpSpecializedAdapterINS1D_15DefaultEpilogueIaSK_SK_NS1C_6thread17LinearCombinationIaLi1EiiLNS1H_9ScaleType4KindE0ELNS_15FloatRoundStyleE2EaEENS1_15EpilogueDefaultEEEEEvvEEEEvNT_6ParamsE:
        .type           _ZN7cutlass13device_kernelINS_4gemm6kernel13GemmUniversalIN4cute5tupleIJiiiiEEENS1_10collective13CollectiveMmaINS1_34MainloopSm90TmaGmmaWarpSpecializedILi11ENS5_IJNS4_1CILi2EEENSA_ILi1EEESC_EEENS1_35KernelTmaWarpSpecializedCooperativeEEENS5_IJNSA_ILi192EEENSA_ILi128EEENSA_ILi64EEEEEEaNS5_IJlSC_lEEEaSK_NS4_8TiledMMAINS4_8MMA_AtomIJNS4_4SM904GMMA27MMA_64x128x32_S32S8S8_SS_TNEEEENS4_6LayoutISD_NS5_IJSC_NSA_ILi0EEESS_EEEEENS5_IJNS4_10UnderscoreESV_SV_EEEEENS4_13SM90_TMA_LOADENS4_14ComposedLayoutINS4_7SwizzleILi2ELi4ELi3EEENS4_18smem_ptr_flag_bitsILi8EEENSR_INS5_IJNSA_ILi8EEESI_EEENS5_IJSI_SC_EEEEEEEvNS4_8identityENS4_23SM90_TMA_LOAD_MULTICASTES18_vS19_EENS_8epilogue10collective6detail29Sm90TmaWarpSpecializedAdapterINS1D_15DefaultEpilogueIaSK_SK_NS1C_6thread17LinearCombinationIaLi1EiiLNS1H_9ScaleType4KindE0ELNS_15FloatRoundStyleE2EaEENS1_15EpilogueDefaultEEEEEvvEEEEvNT_6ParamsE,@function
        .size           _ZN7cutlass13device_kernelINS_4gemm6kernel13GemmUniversalIN4cute5tupleIJiiiiEEENS1_10collective13CollectiveMmaINS1_34MainloopSm90TmaGmmaWarpSpecializedILi11ENS5_IJNS4_1CILi2EEENSA_ILi1EEESC_EEENS1_35KernelTmaWarpSpecializedCooperativeEEENS5_IJNSA_ILi192EEENSA_ILi128EEENSA_ILi64EEEEEEaNS5_IJlSC_lEEEaSK_NS4_8TiledMMAINS4_8MMA_AtomIJNS4_4SM904GMMA27MMA_64x128x32_S32S8S8_SS_TNEEEENS4_6LayoutISD_NS5_IJSC_NSA_ILi0EEESS_EEEEENS5_IJNS4_10UnderscoreESV_SV_EEEEENS4_13SM90_TMA_LOADENS4_14ComposedLayoutINS4_7SwizzleILi2ELi4ELi3EEENS4_18smem_ptr_flag_bitsILi8EEENSR_INS5_IJNSA_ILi8EEESI_EEENS5_IJSI_SC_EEEEEEEvNS4_8identityENS4_23SM90_TMA_LOAD_MULTICASTES18_vS19_EENS_8epilogue10collective6detail29Sm90TmaWarpSpecializedAdapterINS1D_15DefaultEpilogueIaSK_SK_NS1C_6thread17LinearCombinationIaLi1EiiLNS1H_9ScaleType4KindE0ELNS_15FloatRoundStyleE2EaEENS1_15EpilogueDefaultEEEEEvvEEEEvNT_6ParamsE,(.L_x_346 - _ZN7cutlass13device_kernelINS_4gemm6kernel13GemmUniversalIN4cute5tupleIJiiiiEEENS1_10collective13CollectiveMmaINS1_34MainloopSm90TmaGmmaWarpSpecializedILi11ENS5_IJNS4_1CILi2EEENSA_ILi1EEESC_EEENS1_35KernelTmaWarpSpecializedCooperativeEEENS5_IJNSA_ILi192EEENSA_ILi128EEENSA_ILi64EEEEEEaNS5_IJlSC_lEEEaSK_NS4_8TiledMMAINS4_8MMA_AtomIJNS4_4SM904GMMA27MMA_64x128x32_S32S8S8_SS_TNEEEENS4_6LayoutISD_NS5_IJSC_NSA_ILi0EEESS_EEEEENS5_IJNS4_10UnderscoreESV_SV_EEEEENS4_13SM90_TMA_LOADENS4_14ComposedLayoutINS4_7SwizzleILi2ELi4ELi3EEENS4_18smem_ptr_flag_bitsILi8EEENSR_INS5_IJNSA_ILi8EEESI_EEENS5_IJSI_SC_EEEEEEEvNS4_8identityENS4_23SM90_TMA_LOAD_MULTICASTES18_vS19_EENS_8epilogue10collective6detail29Sm90TmaWarpSpecializedAdapterINS1D_15DefaultEpilogueIaSK_SK_NS1C_6thread17LinearCombinationIaLi1EiiLNS1H_9ScaleType4KindE0ELNS_15FloatRoundStyleE2EaEENS1_15EpilogueDefaultEEEEEvvEEEEvNT_6ParamsE)
        .other          _ZN7cutlass13device_kernelINS_4gemm6kernel13GemmUniversalIN4cute5tupleIJiiiiEEENS1_10collective13CollectiveMmaINS1_34MainloopSm90TmaGmmaWarpSpecializedILi11ENS5_IJNS4_1CILi2EEENSA_ILi1EEESC_EEENS1_35KernelTmaWarpSpecializedCooperativeEEENS5_IJNSA_ILi192EEENSA_ILi128EEENSA_ILi64EEEEEEaNS5_IJlSC_lEEEaSK_NS4_8TiledMMAINS4_8MMA_AtomIJNS4_4SM904GMMA27MMA_64x128x32_S32S8S8_SS_TNEEEENS4_6LayoutISD_NS5_IJSC_NSA_ILi0EEESS_EEEEENS5_IJNS4_10UnderscoreESV_SV_EEEEENS4_13SM90_TMA_LOADENS4_14ComposedLayoutINS4_7SwizzleILi2ELi4ELi3EEENS4_18smem_ptr_flag_bitsILi8EEENSR_INS5_IJNSA_ILi8EEESI_EEENS5_IJSI_SC_EEEEEEEvNS4_8identityENS4_23SM90_TMA_LOAD_MULTICASTES18_vS19_EENS_8epilogue10collective6detail29Sm90TmaWarpSpecializedAdapterINS1D_15DefaultEpilogueIaSK_SK_NS1C_6thread17LinearCombinationIaLi1EiiLNS1H_9ScaleType4KindE0ELNS_15FloatRoundStyleE2EaEENS1_15EpilogueDefaultEEEEEvvEEEEvNT_6ParamsE,@"STO_CUDA_ENTRY STV_DEFAULT"
_ZN7cutlass13device_kernelINS_4gemm6kernel13GemmUniversalIN4cute5tupleIJiiiiEEENS1_10collective13CollectiveMmaINS1_34MainloopSm90TmaGmmaWarpSpecializedILi11ENS5_IJNS4_1CILi2EEENSA_ILi1EEESC_EEENS1_35KernelTmaWarpSpecializedCooperativeEEENS5_IJNSA_ILi192EEENSA_ILi128EEENSA_ILi64EEEEEEaNS5_IJlSC_lEEEaSK_NS4_8TiledMMAINS4_8MMA_AtomIJNS4_4SM904GMMA27MMA_64x128x32_S32S8S8_SS_TNEEEENS4_6LayoutISD_NS5_IJSC_NSA_ILi0EEESS_EEEEENS5_IJNS4_10UnderscoreESV_SV_EEEEENS4_13SM90_TMA_LOADENS4_14ComposedLayoutINS4_7SwizzleILi2ELi4ELi3EEENS4_18smem_ptr_flag_bitsILi8EEENSR_INS5_IJNSA_ILi8EEESI_EEENS5_IJSI_SC_EEEEEEEvNS4_8identityENS4_23SM90_TMA_LOAD_MULTICASTES18_vS19_EENS_8epilogue10collective6detail29Sm90TmaWarpSpecializedAdapterINS1D_15DefaultEpilogueIaSK_SK_NS1C_6thread17LinearCombinationIaLi1EiiLNS1H_9ScaleType4KindE0ELNS_15FloatRoundStyleE2EaEENS1_15EpilogueDefaultEEEEEvvEEEEvNT_6ParamsE:
[----:B------:R-:W0:Y:S01]  /*0000*/  LDC R1, c[0x0][0x28] ;  /* 0x00000a00ff017b82 */ /* 0x000e220000000800 */
[----:B------:R-:W1:Y:S01]  /*0010*/  S2R R18, SR_TID.X ;  /* 0x0000000000127919 */ /* 0x000e620000002100 */
[----:B------:R-:W-:Y:S01]  /*0020*/  ELECT P0, URZ, PT ;  /* 0x00000000003f782f */ /* 0x000fe20003800000 */
[----:B------:R-:W-:Y:S01]  /*0030*/  BSSY B0, `(.L_x_0) ;  /* 0x000000f000007945 */ /* 0x000fe20003800000 */
[--C-:B-1----:R-:W-:Y:S02]  /*0040*/  SHF.R.U32.HI R0, RZ, 0x5, R18.reuse ;  /* 0x00000005ff007819 */ /* 0x102fe40000011612 */
[----:B------:R-:W-:-:S03]  /*0050*/  SHF.R.U32.HI R3, RZ, 0x7, R18 ;  /* 0x00000007ff037819 */ /* 0x000fc60000011612 */
[----:B------:R-:W1:Y:S04]  /*0060*/  SHFL.IDX PT, R2, R0, RZ, 0x1f ;  /* 0x00001fff00027589 */ /* 0x000e6800000e0000 */
[----:B------:R2:W3:Y:S01]  /*0070*/  SHFL.IDX PT, R5, R3, RZ, 0x1f ;  /* 0x00001fff03057589 */ /* 0x0004e200000e0000 */
[----:B-1----:R-:W-:-:S13]  /*0080*/  ISETP.NE.OR P0, PT, R2, RZ, !P0 ;  /* 0x000000ff0200720c */ /* 0x002fda0004705670 */
[----:B0-23--:R-:W-:Y:S05]  /*0090*/  @P0 BRA `(.L_x_1) ;  /* 0x0000000000200947 */ /* 0x00dfea0003800000 */
[----:B------:R-:W-:Y:S02]  /*00a0*/  ULDC.64 UR4, c[0x0][0x198] ;  /* 0x0000660000047ab9 */ /* 0x000fe40000000a00 */
[----:B------:R-:W-:Y:S02]  /*00b0*/  UIADD3 UR6, UP0, UR4, 0xf0, URZ ;  /* 0x000000f004067890 */ /* 0x000fe4000ff1e03f */
[----:B------:R-:W-:Y:S02]  /*00c0*/  UIADD3 UR4, UP1, UR4, 0x1f0, URZ ;  /* 0x000001f004047890 */ /* 0x000fe4000ff3e03f */
[----:B------:R-:W-:Y:S02]  /*00d0*/  UIADD3.X UR7, URZ, UR5, URZ, UP0, !UPT ;  /* 0x000000053f077290 */ /* 0x000fe400087fe43f */
[----:B------:R-:W-:-:S07]  /*00e0*/  UIADD3.X UR5, URZ, UR5, URZ, UP1, !UPT ;  /* 0x000000053f057290 */ /* 0x000fce0008ffe43f */
[----:B------:R0:W-:Y:S02]  /*00f0*/  UTMACCTL.PF [UR6] ;  /* 0x00000000060079b9 */ /* 0x0001e40008040000 */
[----:B------:R0:W-:Y:S02]  /*0100*/  UTMACCTL.PF [UR4] ;  /* 0x00000000040079b9 */ /* 0x0001e40008040000 */
[----:B0-----:R-:W-:Y:S01]  /*0110*/  NOP ;  /* 0x0000000000007918 */ /* 0x001fe20000000000 */
.L_x_1:
[----:B------:R-:W-:Y:S05]  /*0120*/  BSYNC B0 ;  /* 0x0000000000007941 */ /* 0x000fea0003800000 */
.L_x_0:
[----:B------:R-:W0:Y:S02]  /*0130*/  SHFL.IDX PT, R3, R0, RZ, 0x1f ;  /* 0x00001fff00037589 */ /* 0x000e2400000e0000 */
[----:B0-----:R-:W-:-:S13]  /*0140*/  ISETP.NE.AND P0, PT, R3, RZ, PT ;  /* 0x000000ff0300720c */ /* 0x001fda0003f05270 */
[----:B------:R-:W-:Y:S05]  /*0150*/  @P0 BRA `(.L_x_2) ;  /* 0x00000000009c0947 */ /* 0x000fea0003800000 */
[----:B------:R-:W-:Y:S01]  /*0160*/  ELECT P0, URZ, PT ;  /* 0x00000000003f782f */ /* 0x000fe20003800000 */
[----:B------:R-:W-:-:S12]  /*0170*/  BSSY B0, `(.L_x_2) ;  /* 0x0000025000007945 */ /* 0x000fd80003800000 */
[----:B------:R-:W-:Y:S05]  /*0180*/  @!P0 BRA `(.L_x_3) ;  /* 0x00000000008c8947 */ /* 0x000fea0003800000 */
[----:B------:R-:W0:Y:S01]  /*0190*/  S2UR UR8, SR_CgaCtaId ;  /* 0x00000000000879c3 */ /* 0x000e220000008800 */
[----:B------:R-:W-:Y:S01]  /*01a0*/  UMOV UR4, 0x400 ;  /* 0x0000040000047882 */ /* 0x000fe20000000000 */
[----:B------:R-:W-:Y:S01]  /*01b0*/  UMOV UR5, 0x1 ;  /* 0x0000000100057882 */ /* 0x000fe20000000000 */
[----:B------:R-:W-:Y:S02]  /*01c0*/  UMOV UR6, 0x4 ;  /* 0x0000000400067882 */ /* 0x000fe40000000000 */
[----:B------:R-:W-:-:S04]  /*01d0*/  UIADD3 UR6, -UR6, 0x100000, URZ ;  /* 0x0010000006067890 */ /* 0x000fc8000fffe13f */
[----:B------:R-:W-:Y:S02]  /*01e0*/  USHF.L.U32 UR7, UR6, 0xb, URZ ;  /* 0x0000000b06077899 */ /* 0x000fe4000800063f */
[----:B------:R-:W-:Y:S02]  /*01f0*/  USHF.L.U32 UR6, UR6, 0x1, URZ ;  /* 0x0000000106067899 */ /* 0x000fe4000800063f */
[----:B0-----:R-:W-:Y:S02]  /*0200*/  ULEA UR8, UR8, UR4, 0x18 ;  /* 0x0000000408087291 */ /* 0x001fe4000f8ec03f */
[----:B------:R-:W-:-:S04]  /*0210*/  UIADD3 UR4, -UR5, 0x100000, URZ ;  /* 0x0010000005047890 */ /* 0x000fc8000fffe13f */
[----:B------:R-:W-:Y:S02]  /*0220*/  USHF.L.U32 UR5, UR4, 0xb, URZ ;  /* 0x0000000b04057899 */ /* 0x000fe4000800063f */
[----:B------:R-:W-:Y:S01]  /*0230*/  USHF.L.U32 UR4, UR4, 0x1, URZ ;  /* 0x0000000104047899 */ /* 0x000fe2000800063f */
[----:B------:R-:W0:Y:S11]  /*0240*/  FENCE.VIEW.ASYNC.S ;  /* 0x00000000000073c6 */ /* 0x000e360000000000 */
[----:B0-----:R0:W1:Y:S01]  /*0250*/  SYNCS.EXCH.64 URZ, [UR8], UR4 ;  /* 0x00000004083f75b2 */ /* 0x0010620008000100 */
[----:B------:R0:W2:Y:S01]  /*0260*/  SYNCS.EXCH.64 URZ, [UR8+0x58], UR6 ;  /* 0x00005806083f75b2 */ /* 0x0000a20008000100 */
[----:B------:R0:W3:Y:S01]  /*0270*/  SYNCS.EXCH.64 URZ, [UR8+0x8], UR4 ;  /* 0x00000804083f75b2 */ /* 0x0000e20008000100 */
[----:B------:R0:W4:Y:S01]  /*0280*/  SYNCS.EXCH.64 URZ, [UR8+0x60], UR6 ;  /* 0x00006006083f75b2 */ /* 0x0001220008000100 */
[----:B------:R0:W0:Y:S01]  /*0290*/  SYNCS.EXCH.64 URZ, [UR8+0x10], UR4 ;  /* 0x00001004083f75b2 */ /* 0x0000220008000100 */
        /* <DEDUP_REMOVED lines=17> */
[----:B------:R-:W-:Y:S01]  /*03b0*/  NOP ;  /* 0x0000000000007918 */ /* 0x000fe20000000000 */
.L_x_3:
[----:B0-----:R-:W-:Y:S05]  /*03c0*/  BSYNC B0 ;  /* 0x0000000000007941 */ /* 0x001fea0003800000 */
.L_x_2:
[----:B------:R-:W-:Y:S01]  /*03d0*/  SHF.R.S32.HI R7, RZ, 0x1f, R18 ;  /* 0x0000001fff077819 */ /* 0x000fe20000011412 */
[----:B------:R-:W0:Y:S01]  /*03e0*/  SHFL.IDX PT, R0, R0, RZ, 0x1f ;  /* 0x00001fff00007589 */ /* 0x000e2200000e0000 */
[----:B------:R-:W5:Y:S01]  /*03f0*/  S2UR UR8, SR_CTAID.X ;  /* 0x00000000000879c3 */ /* 0x000f620000002500 */
[----:B------:R-:W-:Y:S02]  /*0400*/  ELECT P0, URZ, PT ;  /* 0x00000000003f782f */ /* 0x000fe40003800000 */
[----:B------:R-:W-:Y:S01]  /*0410*/  LEA.HI R7, R7, R18, RZ, 0x7 ;  /* 0x0000001207077211 */ /* 0x000fe200078f38ff */
[----:B------:R-:W1:Y:S01]  /*0420*/  S2R R4, SR_CTAID.Y ;  /* 0x0000000000047919 */ /* 0x000e620000002600 */
[----:B------:R-:W-:Y:S01]  /*0430*/  SHF.R.S32.HI R8, RZ, 0x1f, R3 ;  /* 0x0000001fff087819 */ /* 0x000fe20000011403 */
[----:B------:R-:W-:Y:S01]  /*0440*/  ULDC UR4, c[0x0][0x150] ;  /* 0x0000540000047ab9 */ /* 0x000fe20000000800 */
[----:B------:R-:W-:Y:S01]  /*0450*/  LOP3.LUT R7, R7, 0xffffff80, RZ, 0xc0, !PT ;  /* 0xffffff8007077812 */ /* 0x000fe200078ec0ff */
[----:B------:R-:W-:Y:S01]  /*0460*/  NOP ;  /* 0x0000000000007918 */ /* 0x000fe20000000000 */
[----:B------:R-:W-:Y:S01]  /*0470*/  LEA.HI R8, R8, R3, RZ, 0x2 ;  /* 0x0000000308087211 */ /* 0x000fe200078f10ff */
[----:B------:R-:W2:Y:S01]  /*0480*/  LDC R10, c[0x0][0x144] ;  /* 0x00005100ff0a7b82 */ /* 0x000ea20000000800 */
[----:B------:R-:W-:Y:S01]  /*0490*/  NOP ;  /* 0x0000000000007918 */ /* 0x000fe20000000000 */
[----:B------:R-:W-:Y:S01]  /*04a0*/  IMAD.IADD R6, R18, 0x1, -R7 ;  /* 0x0000000112067824 */ /* 0x000fe200078e0a07 */
[----:B------:R-:W-:Y:S01]  /*04b0*/  LOP3.LUT R8, R8, 0x3ffffffc, RZ, 0xc0, !PT ;  /* 0x3ffffffc08087812 */ /* 0x000fe200078ec0ff */
[----:B------:R-:W-:Y:S01]  /*04c0*/  IMAD.MOV.U32 R23, RZ, RZ, 0x1 ;  /* 0x00000001ff177424 */ /* 0x000fe200078e00ff */
[----:B------:R-:W-:-:S02]  /*04d0*/  ISETP.NE.AND P3, PT, R5, RZ, PT ;  /* 0x000000ff0500720c */ /* 0x000fc40003f65270 */
[----:B------:R-:W-:Y:S01]  /*04e0*/  SHF.R.S32.HI R7, RZ, 0x1f, R6 ;  /* 0x0000001fff077819 */ /* 0x000fe20000011406 */
[----:B------:R-:W-:Y:S01]  /*04f0*/  IMAD.IADD R8, R3, 0x1, -R8 ;  /* 0x0000000103087824 */ /* 0x000fe200078e0a08 */
[----:B------:R-:W3:Y:S02]  /*0500*/  LDC R13, c[0x0][0x140] ;  /* 0x00005000ff0d7b82 */ /* 0x000ee40000000800 */
[----:B------:R-:W-:Y:S02]  /*0510*/  LEA.HI R7, R7, R6, RZ, 0x3 ;  /* 0x0000000607077211 */ /* 0x000fe400078f18ff */
[----:B0-----:R-:W-:Y:S02]  /*0520*/  ISETP.NE.OR P0, PT, R0, RZ, !P0 ;  /* 0x000000ff0000720c */ /* 0x001fe40004705670 */
[--C-:B------:R-:W-:Y:S02]  /*0530*/  SHF.R.S32.HI R0, RZ, 0x3, R7.reuse ;  /* 0x00000003ff007819 */ /* 0x100fe40000011407 */
[----:B------:R-:W-:-:S02]  /*0540*/  SHF.R.S32.HI R7, RZ, 0x1f, R7 ;  /* 0x0000001fff077819 */ /* 0x000fc40000011407 */
[----:B-----5:R-:W-:Y:S02]  /*0550*/  I2FP.F32.U32 R9, UR8 ;  /* 0x0000000800097c45 */ /* 0x020fe40008201000 */
[----:B------:R-:W-:-:S03]  /*0560*/  LEA.HI R7, R7, R0, RZ, 0x2 ;  /* 0x0000000007077211 */ /* 0x000fc600078f10ff */
[----:B------:R-:W-:Y:S01]  /*0570*/  FMUL R9, R9, UR4 ;  /* 0x0000000409097c20 */ /* 0x000fe20008400000 */
[----:B------:R-:W-:Y:S01]  /*0580*/  LOP3.LUT R7, R7, 0xfffffffc, RZ, 0xc0, !PT ;  /* 0xfffffffc07077812 */ /* 0x000fe200078ec0ff */
[----:B------:R-:W-:Y:S01]  /*0590*/  VOTEU.ALL UP0, P0 ;  /* 0x00000000003f7886 */ /* 0x000fe20000000000 */
[----:B-1----:R-:W-:Y:S01]  /*05a0*/  I2FP.F32.U32 R3, R4 ;  /* 0x0000000400037245 */ /* 0x002fe20000201000 */
[----:B------:R-:W-:Y:S01]  /*05b0*/  ULDC UR4, c[0x0][0x154] ;  /* 0x0000550000047ab9 */ /* 0x000fe20000000800 */
[----:B------:R-:W-:Y:S01]  /*05c0*/  VOTEU.ALL UP1, P0 ;  /* 0x00000000003f7886 */ /* 0x000fe20000020000 */
[----:B------:R-:W0:Y:S01]  /*05d0*/  F2I.U32.TRUNC.NTZ R9, R9 ;  /* 0x0000000900097305 */ /* 0x000e22000020f000 */
[----:B------:R-:W-:Y:S01]  /*05e0*/  IMAD.IADD R7, R0, 0x1, -R7 ;  /* 0x0000000100077824 */ /* 0x000fe200078e0a07 */
[----:B------:R-:W1:Y:S01]  /*05f0*/  @!UP0 S2UR UR7, SR_CgaCtaId ;  /* 0x00000000000789c3 */ /* 0x000e620000008800 */
[----:B------:R-:W-:Y:S01]  /*0600*/  FMUL R12, R3, UR4 ;  /* 0x00000004030c7c20 */ /* 0x000fe20008400000 */
[----:B------:R-:W-:Y:S01]  /*0610*/  UMOV UR4, 0x20 ;  /* 0x0000002000047882 */ /* 0x000fe20000000000 */
[----:B------:R-:W-:Y:S01]  /*0620*/  IMAD R8, R8, 0x4, R7 ;  /* 0x0000000408087824 */ /* 0x000fe200078e0207 */
[----:B------:R-:W-:Y:S01]  /*0630*/  @!UP0 UMOV UR6, 0x400 ;  /* 0x0000040000068882 */ /* 0x000fe20000000000 */
[----:B------:R-:W-:-:S04]  /*0640*/  @!UP0 UIADD3 UR4, -UR4, 0x100000, URZ ;  /* 0x0010000004048890 */ /* 0x000fc8000fffe13f */
[----:B------:R-:W-:Y:S02]  /*0650*/  @!UP0 USHF.L.U32 UR5, UR4, 0xb, URZ ;  /* 0x0000000b04058899 */ /* 0x000fe4000800063f */
[----:B------:R-:W-:Y:S01]  /*0660*/  @!UP0 USHF.L.U32 UR4, UR4, 0x1, URZ ;  /* 0x0000000104048899 */ /* 0x000fe2000800063f */
[----:B---3--:R-:W-:Y:S01]  /*0670*/  ISETP.EQ.U32.AND P2, PT, R13, 0x1, PT ;  /* 0x000000010d00780c */ /* 0x008fe20003f42070 */
[----:B------:R-:W3:Y:S01]  /*0680*/  F2I.U32.TRUNC.NTZ R12, R12 ;  /* 0x0000000c000c7305 */ /* 0x000ee2000020f000 */
[----:B------:R-:W-:Y:S01]  /*0690*/  LEA.HI R0, R8, R8, RZ, 0x1 ;  /* 0x0000000808007211 */ /* 0x000fe200078f08ff */
[----:B------:R-:W5:Y:S03]  /*06a0*/  LDC R7, c[0x0][0x148] ;  /* 0x00005200ff077b82 */ /* 0x000f660000000800 */
[----:B------:R-:W-:Y:S01]  /*06b0*/  LOP3.LUT R11, R0, 0xfffffffe, RZ, 0xc0, !PT ;  /* 0xfffffffe000b7812 */ /* 0x000fe200078ec0ff */
[----:B0-----:R-:W-:Y:S01]  /*06c0*/  IMAD.MOV R15, RZ, RZ, -R9 ;  /* 0x000000ffff0f7224 */ /* 0x001fe200078e0a09 */
[----:B------:R-:W-:-:S03]  /*06d0*/  SHF.R.S32.HI R9, RZ, 0x1f, R2 ;  /* 0x0000001fff097819 */ /* 0x000fc60000011402 */
[----:B--2---:R-:W-:Y:S01]  /*06e0*/  IMAD R3, R10, R15, UR8 ;  /* 0x000000080a037e24 */ /* 0x004fe2000f8e020f */
[----:B------:R-:W-:Y:S01]  /*06f0*/  LEA.HI R9, R9, R2, RZ, 0x2 ;  /* 0x0000000209097211 */ /* 0x000fe200078f10ff */
[C---:B------:R-:W-:Y:S02]  /*0700*/  IMAD.IADD R0, R8.reuse, 0x1, -R11 ;  /* 0x0000000108007824 */ /* 0x040fe400078e0a0b */
[----:B------:R-:W-:Y:S01]  /*0710*/  IMAD.SHL.U32 R11, R8, 0x4, RZ ;  /* 0x00000004080b7824 */ /* 0x000fe200078e00ff */
[----:B------:R-:W-:Y:S01]  /*0720*/  LOP3.LUT R9, R9, 0xfffffffc, RZ, 0xc0, !PT ;  /* 0xfffffffc09097812 */ /* 0x000fe200078ec0ff */
[----:B---3--:R-:W-:Y:S01]  /*0730*/  IMAD.MOV R24, RZ, RZ, -R12 ;  /* 0x000000ffff187224 */ /* 0x008fe200078e0a0c */
[----:B------:R-:W-:Y:S01]  /*0740*/  ISETP.NE.AND P4, PT, R0, R3, PT ;  /* 0x000000030000720c */ /* 0x000fe20003f85270 */
[----:B-1----:R-:W-:Y:S01]  /*0750*/  @!UP0 ULEA UR6, UR7, UR6, 0x18 ;  /* 0x0000000607068291 */ /* 0x002fe2000f8ec03f */
[----:B------:R-:W-:Y:S01]  /*0760*/  LOP3.LUT R152, R8, 0xc, R11, 0x78, !PT ;  /* 0x0000000c08987812 */ /* 0x000fe200078e780b */
[----:B------:R-:W-:Y:S01]  /*0770*/  IMAD.IADD R0, R2, 0x1, -R9 ;  /* 0x0000000102007824 */ /* 0x000fe200078e0a09 */
[----:B------:R-:W-:Y:S01]  /*0780*/  VOTEU.ALL UP0, P0 ;  /* 0x00000000003f7886 */ /* 0x000fe20000000000 */
[----:B------:R-:W-:Y:S01]  /*0790*/  LOP3.LUT P0, RZ, R6, 0x7, RZ, 0xc0, !PT ;  /* 0x0000000706ff7812 */ /* 0x000fe2000780c0ff */
[----:B------:R-:W-:-:S02]  /*07a0*/  VIADD R6, R5, 0xffffffff ;  /* 0xffffffff05067836 */ /* 0x000fc40000000000 */
[----:B------:R-:W-:Y:S01]  /*07b0*/  ISETP.NE.AND P1, PT, R0, 0x3, PT ;  /* 0x000000030000780c */ /* 0x000fe20003f25270 */
[----:B-----5:R-:W-:Y:S01]  /*07c0*/  IMAD R9, R7, R24, R4 ;  /* 0x0000001807097224 */ /* 0x020fe200078e0204 */
[----:B------:R-:W-:Y:S02]  /*07d0*/  ISETP.LT.U32.AND P0, PT, R152, 0x2, !P0 ;  /* 0x000000029800780c */ /* 0x000fe40004701070 */
[----:B------:R-:W-:Y:S01]  /*07e0*/  ISETP.EQ.OR P1, PT, R0, RZ, !P1 ;  /* 0x000000ff0000720c */ /* 0x000fe20004f22670 */
[----:B------:R-:W0:Y:S02]  /*07f0*/  FENCE.VIEW.ASYNC.S ;  /* 0x00000000000073c6 */ /* 0x000e240000000000 */
[----:B0-----:R0:W1:Y:S01]  /*0800*/  @!UP0 SYNCS.EXCH.64 URZ, [UR6+0xc0], UR4 ;  /* 0x0000c004063f85b2 */ /* 0x0010620008000100 */
[----:B------:R-:W-:Y:S02]  /*0810*/  @P4 LEA.HI R2, R152, R152, RZ, 0x1 ;  /* 0x0000009898024211 */ /* 0x000fe400078f08ff */
[----:B------:R-:W-:-:S02]  /*0820*/  ISETP.EQ.AND P1, PT, R5, RZ, P1 ;  /* 0x000000ff0500720c */ /* 0x000fc40000f22270 */
[----:B------:R-:W-:Y:S02]  /*0830*/  @P4 SHF.R.S32.HI R2, RZ, 0x1, R2 ;  /* 0x00000001ff024819 */ /* 0x000fe40000011402 */
[----:B------:R-:W-:Y:S02]  /*0840*/  ISETP.GE.U32.AND P6, PT, R6, 0x2, PT ;  /* 0x000000020600780c */ /* 0x000fe40003fc6070 */
[----:B------:R-:W-:Y:S02]  /*0850*/  @P4 ISETP.NE.AND P5, PT, R2, R9, PT ;  /* 0x000000090200420c */ /* 0x000fe40003fa5270 */
[----:B------:R-:W-:Y:S02]  /*0860*/  SEL R2, RZ, 0x1, !P0 ;  /* 0x00000001ff027807 */ /* 0x000fe40004000000 */
[----:B------:R-:W-:Y:S02]  /*0870*/  @P4 SEL R23, RZ, 0x1, P5 ;  /* 0x00000001ff174807 */ /* 0x000fe40002800000 */
[----:B------:R-:W-:Y:S01]  /*0880*/  SEL R19, RZ, 0x1, !P1 ;  /* 0x00000001ff137807 */ /* 0x000fe20004800000 */
[----:B------:R0:W2:Y:S01]  /*0890*/  @!UP1 SYNCS.EXCH.64 URZ, [UR6+0xc8], UR4 ;  /* 0x0000c804063f95b2 */ /* 0x0000a20008000100 */
[----:B------:R-:W-:Y:S01]  /*08a0*/  LOP3.LUT R23, R23, R2, RZ, 0xc0, !PT ;  /* 0x0000000217177212 */ /* 0x000fe200078ec0ff */
[----:B------:R-:W-:Y:S01]  /*08b0*/  NOP ;  /* 0x0000000000007918 */ /* 0x000fe20000000000 */
[----:B------:R-:W-:Y:S01]  /*08c0*/  SEL R19, R19, 0x2, P6 ;  /* 0x0000000213137807 */ /* 0x000fe20003000000 */
[----:B------:R-:W-:Y:S06]  /*08d0*/  @!P2 BRA `(.L_x_4) ;  /* 0x000000000008a947 */ /* 0x000fec0003800000 */
[----:B-12-4-:R-:W-:Y:S01]  /*08e0*/  UCGABAR_ARV ;  /* 0x00000000000079c7 */ /* 0x016fe20008000000 */
[----:B------:R-:W-:Y:S05]  /*08f0*/  BRA `(.L_x_5) ;  /* 0x0000000000047947 */ /* 0x000fea0003800000 */
.L_x_4:
[----:B-12-4-:R-:W-:Y:S01]  /*0900*/  NOP ;  /* 0x0000000000007918 */ /* 0x016fe20000000000 */
.L_x_5:
[----:B------:R-:W1:Y:S01]  /*0910*/  LDC R2, c[0x0][0x65c] ;  /* 0x00019700ff027b82 */ /* 0x000e620000000800 */
[----:B------:R-:W-:Y:S02]  /*0920*/  IMAD.U32 R8, RZ, RZ, UR8 ;  /* 0x00000008ff087e24 */ /* 0x000fe4000f8e00ff */
[----:B------:R-:W-:Y:S01]  /*0930*/  IMAD.MOV.U32 R9, RZ, RZ, RZ ;  /* 0x000000ffff097224 */ /* 0x000fe200078e00ff */
[----:B-1----:R-:W-:-:S04]  /*0940*/  ISETP.NE.AND P1, PT, R2, 0x1, PT ;  /* 0x000000010200780c */ /* 0x002fc80003f25270 */
[----:B------:R-:W-:-:S09]  /*0950*/  P2R R5, PR, RZ, 0x2 ;  /* 0x00000002ff057803 */ /* 0x000fd20000000000 */
[----:B------:R-:W1:Y:S01]  /*0960*/  @P1 LDC R17, c[0x0][0x10] ;  /* 0x00000400ff111b82 */ /* 0x000e620000000800 */
[----:B------:R-:W-:Y:S02]  /*0970*/  @P1 IMAD.MOV.U32 R5, RZ, RZ, RZ ;  /* 0x000000ffff051224 */ /* 0x000fe400078e00ff */
[----:B------:R-:W-:-:S05]  /*0980*/  @P1 IMAD.MOV.U32 R13, RZ, RZ, RZ ;  /* 0x000000ffff0d1224 */ /* 0x000fca00078e00ff */
[----:B------:R-:W2:Y:S01]  /*0990*/  @!P1 LDC R11, c[0x0][0xc] ;  /* 0x00000300ff0b9b82 */ /* 0x000ea20000000800 */
[----:B-1----:R-:W-:-:S04]  /*09a0*/  @P1 IMAD.WIDE.U32 R16, R17, UR8, R4 ;  /* 0x0000000811101c25 */ /* 0x002fc8000f8e0004 */
[----:B------:R-:W-:Y:S02]  /*09b0*/  @P1 IMAD.IADD R17, R17, 0x1, R13 ;  /* 0x0000000111111824 */ /* 0x000fe400078e020d */
[----:B--2---:R-:W-:-:S04]  /*09c0*/  @!P1 IMAD.WIDE.U32 R8, R4, R11, R8 ;  /* 0x0000000b04089225 */ /* 0x004fc800078e0008 */
[----:B------:R-:W-:Y:S02]  /*09d0*/  @!P1 IMAD.MOV.U32 R16, RZ, RZ, R8 ;  /* 0x000000ffff109224 */ /* 0x000fe400078e0008 */
[----:B------:R-:W-:Y:S01]  /*09e0*/  @!P1 IMAD.MOV.U32 R17, RZ, RZ, R9 ;  /* 0x000000ffff119224 */ /* 0x000fe200078e0009 */
[----:B------:R-:W-:Y:S06]  /*09f0*/  @!P2 BRA `(.L_x_6) ;  /* 0x00000000000ca947 */ /* 0x000fec0003800000 */
[----:B------:R-:W-:Y:S01]  /*0a00*/  UCGABAR_WAIT ;  /* 0x0000000000007dc7 */ /* 0x000fe20008000000 */
[----:B------:R-:W-:Y:S01]  /*0a10*/  CCTL.IVALL ;  /* 0x00000000ff00798f */ /* 0x000fe20002000000 */
[----:B------:R-:W-:Y:S05]  /*0a20*/  BRA `(.L_x_7) ;  /* 0x0000000000047947 */ /* 0x000fea0003800000 */
.L_x_6:
[----:B------:R-:W-:Y:S06]  /*0a30*/  BAR.SYNC.DEFER_BLOCKING 0x0 ;  /* 0x0000000000007b1d */ /* 0x000fec0000010000 */
.L_x_7:
[----:B------:R-:W-:Y:S05]  /*0a40*/  @!P3 BRA `(.L_x_8) ;  /* 0x000000800050b947 */ /* 0x000fea0003800000 */
[----:B------:R-:W-:-:S13]  /*0a50*/  ISETP.GT.U32.AND P0, PT, R6, 0x1, PT ;  /* 0x000000010600780c */ /* 0x000fda0003f04070 */
[----:B0-----:R-:W-:Y:S05]  /*0a60*/  @P0 EXIT ;  /* 0x000000000000094d */ /* 0x001fea0003800000 */
[----:B------:R-:W-:Y:S01]  /*0a70*/  ULDC.64 UR4, c[0x0][0x650] ;  /* 0x0001940000047ab9 */ /* 0x000fe20000000a00 */
[----:B------:R-:W-:Y:S01]  /*0a80*/  PRMT R0, RZ, 0x7610, R0 ;  /* 0x00007610ff007816 */ /* 0x000fe20000000000 */
[----:B------:R-:W-:Y:S01]  /*0a90*/  IMAD.MOV.U32 R153, RZ, RZ, -0x1 ;  /* 0xffffffffff997424 */ /* 0x000fe200078e00ff */
[----:B------:R-:W-:Y:S01]  /*0aa0*/  ISETP.GE.U32.AND P0, PT, R16, UR4, PT ;  /* 0x0000000410007c0c */ /* 0x000fe2000bf06070 */
[----:B------:R-:W-:Y:S02]  /*0ab0*/  IMAD.MOV.U32 R154, RZ, RZ, -0x1 ;  /* 0xffffffffff9a7424 */ /* 0x000fe400078e00ff */
[----:B------:R-:W-:Y:S01]  /*0ac0*/  IMAD.MOV.U32 R22, RZ, RZ, -0x1 ;  /* 0xffffffffff167424 */ /* 0x000fe200078e00ff */
[----:B------:R-:W-:-:S13]  /*0ad0*/  ISETP.GE.U32.AND.EX P0, PT, R17, UR5, PT, P0 ;  /* 0x0000000511007c0c */ /* 0x000fda000bf06100 */
[----:B------:R-:W-:Y:S05]  /*0ae0*/  @P0 BRA `(.L_x_9) ;  /* 0x00000004002c0947 */ /* 0x000fea0003800000 */
[----:B------:R-:W0:Y:S01]  /*0af0*/  LDC.64 R20, c[0x0][0x628] ;  /* 0x00018a00ff147b82 */ /* 0x000e220000000a00 */
[----:B------:R-:W-:Y:S02]  /*0b00*/  IMAD.MOV.U32 R8, RZ, RZ, R16 ;  /* 0x000000ffff087224 */ /* 0x000fe400078e0010 */
[----:B------:R-:W-:-:S05]  /*0b10*/  IMAD.MOV.U32 R9, RZ, RZ, R17 ;  /* 0x000000ffff097224 */ /* 0x000fca00078e0011 */
[----:B------:R-:W1:Y:S08]  /*0b20*/  LDC R0, c[0x0][0x630] ;  /* 0x00018c00ff007b82 */ /* 0x000e700000000800 */
[----:B------:R-:W2:Y:S01]  /*0b30*/  LDC.64 R26, c[0x0][0x620] ;  /* 0x00018800ff1a7b82 */ /* 0x000ea20000000a00 */
[----:B0-----:R-:W-:-:S04]  /*0b40*/  ISETP.NE.U32.AND P0, PT, R20, RZ, PT ;  /* 0x000000ff1400720c */ /* 0x001fc80003f05070 */
[----:B------:R-:W-:-:S13]  /*0b50*/  ISETP.NE.AND.EX P0, PT, R21, RZ, PT, P0 ;  /* 0x000000ff1500720c */ /* 0x000fda0003f05300 */
[----:B-12---:R-:W-:Y:S05]  /*0b60*/  @!P0 BRA `(.L_x_10) ;  /* 0x0000000000288947 */ /* 0x006fea0003800000 */
[----:B------:R-:W0:Y:S02]  /*0b70*/  LDC R13, c[0x0][0x634] ;  /* 0x00018d00ff0d7b82 */ /* 0x000e240000000800 */
[----:B0-----:R-:W-:-:S05]  /*0b80*/  IADD3 R13, P0, R16, R13, RZ ;  /* 0x0000000d100d7210 */ /* 0x001fca0007f1e0ff */
[----:B------:R-:W-:-:S04]  /*0b90*/  IMAD.X R15, RZ, RZ, R17, P0 ;  /* 0x000000ffff0f7224 */ /* 0x000fc800000e0611 */
[----:B------:R-:W-:-:S04]  /*0ba0*/  IMAD.WIDE.U32 R8, R15, R20, RZ ;  /* 0x000000140f087225 */ /* 0x000fc800078e00ff */
[----:B------:R-:W-:-:S04]  /*0bb0*/  IMAD.WIDE.U32 R10, P0, R13, R21, R8 ;  /* 0x000000150d0a7225 */ /* 0x000fc80007800008 */
[----:B------:R-:W-:-:S04]  /*0bc0*/  IMAD.WIDE.U32 R8, R13, R20, RZ ;  /* 0x000000140d087225 */ /* 0x000fc800078e00ff */
[----:B------:R-:W-:Y:S01]  /*0bd0*/  IMAD.X R13, RZ, RZ, RZ, P0 ;  /* 0x000000ffff0d7224 */ /* 0x000fe200000e06ff */
[----:B------:R-:W-:Y:S01]  /*0be0*/  IADD3 RZ, P0, R9, R10, RZ ;  /* 0x0000000a09ff7210 */ /* 0x000fe20007f1e0ff */
[----:B------:R-:W-:-:S04]  /*0bf0*/  IMAD.MOV.U32 R12, RZ, RZ, R11 ;  /* 0x000000ffff0c7224 */ /* 0x000fc800078e000b */
[----:B------:R-:W-:-:S08]  /*0c00*/  IMAD.WIDE.U32.X R8, R15, R21, R12, P0 ;  /* 0x000000150f087225 */ /* 0x000fd000000e040c */
.L_x_10:
[----:B------:R-:W0:Y:S01]  /*0c10*/  LDC.64 R20, c[0x0][0x640] ;  /* 0x00019000ff147b82 */ /* 0x000e220000000a00 */
[--C-:B------:R-:W-:Y:S01]  /*0c20*/  SHF.R.U64 R28, R8, R0, R9.reuse ;  /* 0x00000000081c7219 */ /* 0x100fe20000001209 */
[----:B------:R-:W-:Y:S01]  /*0c30*/  IMAD R30, R7, R24, R4 ;  /* 0x00000018071e7224 */ /* 0x000fe200078e0204 */
[----:B------:R-:W-:Y:S01]  /*0c40*/  SHF.R.U32.HI R0, RZ, R0, R9 ;  /* 0x00000000ff007219 */ /* 0x000fe20000011609 */
[----:B------:R-:W-:Y:S01]  /*0c50*/  IMAD.MOV.U32 R25, RZ, RZ, 0x1 ;  /* 0x00000001ff197424 */ /* 0x000fe200078e00ff */
[----:B------:R-:W-:-:S03]  /*0c60*/  IADD3 R5, P0, RZ, -R28, RZ ;  /* 0x8000001cff057210 */ /* 0x000fc60007f1e0ff */
[----:B------:R-:W1:Y:S02]  /*0c70*/  LDC R6, c[0x0][0x618] ;  /* 0x00018600ff067b82 */ /* 0x000e640000000800 */
[----:B------:R-:W-:-:S04]  /*0c80*/  IMAD.X R9, RZ, RZ, ~R0, P0 ;  /* 0x000000ffff097224 */ /* 0x000fc800000e0e00 */
[-C--:B------:R-:W-:Y:S02]  /*0c90*/  IMAD R0, R9, R26.reuse, RZ ;  /* 0x0000001a09007224 */ /* 0x080fe400078e02ff */
[----:B------:R-:W2:Y:S01]  /*0ca0*/  LDC R11, c[0x0][0x608] ;  /* 0x00018200ff0b7b82 */ /* 0x000ea20000000800 */
[----:B------:R-:W-:-:S04]  /*0cb0*/  IMAD.WIDE.U32 R8, R5, R26, R16 ;  /* 0x0000001a05087225 */ /* 0x000fc800078e0010 */
[----:B------:R-:W-:-:S03]  /*0cc0*/  IMAD R5, R5, R27, R0 ;  /* 0x0000001b05057224 */ /* 0x000fc600078e0200 */
[----:B------:R-:W3:Y:S01]  /*0cd0*/  LDC R12, c[0x0][0x658] ;  /* 0x00019600ff0c7b82 */ /* 0x000ee20000000800 */
[----:B0-----:R-:W-:Y:S01]  /*0ce0*/  ISETP.NE.U32.AND P0, PT, R20, RZ, PT ;  /* 0x000000ff1400720c */ /* 0x001fe20003f05070 */
[----:B------:R-:W-:Y:S02]  /*0cf0*/  IMAD.IADD R5, R9, 0x1, R5 ;  /* 0x0000000109057824 */ /* 0x000fe400078e0205 */
[----:B------:R-:W-:Y:S01]  /*0d00*/  IMAD.MOV.U32 R9, RZ, RZ, -0x1 ;  /* 0xffffffffff097424 */ /* 0x000fe200078e00ff */
[----:B------:R-:W-:-:S03]  /*0d10*/  ISETP.NE.AND.EX P0, PT, R21, RZ, PT, P0 ;  /* 0x000000ff1500720c */ /* 0x000fc60003f05300 */
[----:B------:R-:W0:Y:S01]  /*0d20*/  LDC R15, c[0x0][0x600] ;  /* 0x00018000ff0f7b82 */ /* 0x000e220000000800 */
[-CC-:B-1----:R-:W-:Y:S02]  /*0d30*/  SHF.R.U64 R13, R8, R6.reuse, R5.reuse ;  /* 0x00000006080d7219 */ /* 0x182fe40000001205 */
[----:B------:R-:W-:-:S05]  /*0d40*/  SHF.R.U32.HI R0, RZ, R6, R5 ;  /* 0x00000006ff007219 */ /* 0x000fca0000011605 */
[----:B------:R-:W1:Y:S01]  /*0d50*/  LDC R14, c[0x0][0x648] ;  /* 0x00019200ff0e7b82 */ /* 0x000e620000000800 */
[-CC-:B--2---:R-:W-:Y:S02]  /*0d60*/  SHF.R.U64 R27, R13, R11.reuse, R0.reuse ;  /* 0x0000000b0d1b7219 */ /* 0x184fe40000001200 */
[----:B------:R-:W-:-:S05]  /*0d70*/  SHF.R.U32.HI R5, RZ, R11, R0 ;  /* 0x0000000bff057219 */ /* 0x000fca0000011600 */
[----:B------:R-:W2:Y:S01]  /*0d80*/  LDC R22, c[0x0][0x638] ;  /* 0x00018e00ff167b82 */ /* 0x000ea20000000800 */
[-CC-:B---3--:R-:W-:Y:S02]  /*0d90*/  SHF.R.U64 R24, R27, R12.reuse, R5.reuse ;  /* 0x0000000c1b187219 */ /* 0x188fe40000001205 */
[-C--:B------:R-:W-:Y:S02]  /*0da0*/  SHF.L.U32 R0, R9, R12.reuse, RZ ;  /* 0x0000000c09007219 */ /* 0x080fe400000006ff */
[----:B------:R-:W-:Y:S01]  /*0db0*/  SHF.R.U32.HI R5, RZ, R12, R5 ;  /* 0x0000000cff057219 */ /* 0x000fe20000011605 */
[----:B------:R-:W-:Y:S01]  /*0dc0*/  IMAD.MOV.U32 R4, RZ, RZ, R24 ;  /* 0x000000ffff047224 */ /* 0x000fe200078e0018 */
[----:B------:R-:W-:Y:S01]  /*0dd0*/  LOP3.LUT R10, RZ, R0, RZ, 0x33, !PT ;  /* 0x00000000ff0a7212 */ /* 0x000fe200078e33ff */
[----:B------:R-:W3:Y:S01]  /*0de0*/  LDC R26, c[0x0][0x610] ;  /* 0x00018400ff1a7b82 */ /* 0x000ee20000000800 */
[----:B------:R-:W-:Y:S05]  /*0df0*/  @!P0 BRA `(.L_x_11) ;  /* 0x0000000000288947 */ /* 0x000fea0003800000 */
[----:B------:R-:W4:Y:S02]  /*0e00*/  LDC R9, c[0x0][0x64c] ;  /* 0x00019300ff097b82 */ /* 0x000f240000000800 */
[----:B----4-:R-:W-:-:S05]  /*0e10*/  IADD3 R9, P0, R24, R9, RZ ;  /* 0x0000000918097210 */ /* 0x010fca0007f1e0ff */
        /* <DEDUP_REMOVED lines=8> */
.L_x_11:
[----:B-1----:R-:W-:Y:S01]  /*0ea0*/  SHF.R.U64 R4, R4, R14, R5 ;  /* 0x0000000e04047219 */ /* 0x002fe20000001205 */
[----:B0-----:R-:W-:Y:S01]  /*0eb0*/  VIADD R6, R15, 0xffffffff ;  /* 0xffffffff0f067836 */ /* 0x001fe20000000000 */
[----:B------:R-:W-:Y:S02]  /*0ec0*/  SHF.L.U32 R0, R25, R12, RZ ;  /* 0x0000000c19007219 */ /* 0x000fe400000006ff */
[----:B------:R-:W-:Y:S01]  /*0ed0*/  LOP3.LUT R5, R27, R10, RZ, 0xc0, !PT ;  /* 0x0000000a1b057212 */ /* 0x000fe200078ec0ff */
[----:B------:R-:W-:Y:S01]  /*0ee0*/  IMAD.MOV R7, RZ, RZ, -R4 ;  /* 0x000000ffff077224 */ /* 0x000fe200078e0a04 */
[----:B------:R-:W-:Y:S02]  /*0ef0*/  SEL R3, R3, R30, !P1 ;  /* 0x0000001e03037207 */ /* 0x000fe40004800000 */
[----:B------:R-:W-:Y:S01]  /*0f00*/  LOP3.LUT R6, R13, R6, RZ, 0xc0, !PT ;  /* 0x000000060d067212 */ /* 0x000fe200078ec0ff */
[----:B------:R-:W-:Y:S02]  /*0f10*/  IMAD R4, R0, R4, R5 ;  /* 0x0000000400047224 */ /* 0x000fe400078e0205 */
[----:B--2---:R-:W-:-:S02]  /*0f20*/  IMAD R0, R7, R22, R24 ;  /* 0x0000001607007224 */ /* 0x004fc400078e0218 */
[----:B---3--:R-:W-:Y:S02]  /*0f30*/  IMAD R3, R4, R26, R3 ;  /* 0x0000001a04037224 */ /* 0x008fe400078e0203 */
[----:B------:R-:W-:Y:S02]  /*0f40*/  IMAD.MOV.U32 R5, RZ, RZ, 0x1 ;  /* 0x00000001ff057424 */ /* 0x000fe400078e00ff */
[----:B------:R-:W-:Y:S02]  /*0f50*/  IMAD R4, R0, R15, R6 ;  /* 0x0000000f00047224 */ /* 0x000fe400078e0206 */
[----:B------:R-:W-:Y:S01]  /*0f60*/  IMAD.MOV.U32 R22, RZ, RZ, R28 ;  /* 0x000000ffff167224 */ /* 0x000fe200078e001c */
[----:B------:R-:W-:Y:S02]  /*0f70*/  PRMT R0, R5, 0x7610, R0 ;  /* 0x0000761005007816 */ /* 0x000fe40000000000 */
[----:B------:R-:W-:Y:S02]  /*0f80*/  SEL R154, R4, R3, !P1 ;  /* 0x00000003049a7207 */ /* 0x000fe40004800000 */
[----:B------:R-:W-:-:S07]  /*0f90*/  SEL R153, R3, R4, !P1 ;  /* 0x0000000403997207 */ /* 0x000fce0004800000 */
.L_x_9:
[----:B------:R-:W-:-:S08]  /*0fa0*/  NOP ;  /* 0x0000000000007918 */ /* 0x000fd00000000000 */
[----:B------:R-:W0:Y:S02]  /*0fb0*/  USETMAXREG.TRY_ALLOC.CTAPOOL UP0, 0xe8 ;  /* 0x000000e8000079c8 */ /* 0x000e240008000600 */
[----:B0-----:R-:W-:-:S13]  /*0fc0*/  PLOP3.LUT P0, PT, PT, PT, UP0, 0x80, 0x0 ;  /* 0x000000000000781c */ /* 0x001fda0003f0f008 */
[----:B------:R-:W-:Y:S05]  /*0fd0*/  @!P0 BRA `(.L_x_9) ;  /* 0xfffffffc00f08947 */ /* 0x000fea000383ffff */
[----:B------:R-:W-:Y:S01]  /*0fe0*/  ULDC.64 UR4, c[0x0][0x598] ;  /* 0x0001660000047ab9 */ /* 0x000fe20000000a00 */
[----:B------:R-:W-:Y:S01]  /*0ff0*/  ULDC.64 UR36, c[0x0][0x208] ;  /* 0x0000820000247ab9 */ /* 0x000fe20000000a00 */
[----:B------:R-:W-:-:S04]  /*1000*/  ISETP.NE.U32.AND P0, PT, RZ, UR4, PT ;  /* 0x00000004ff007c0c */ /* 0x000fc8000bf05070 */
[----:B------:R-:W-:-:S13]  /*1010*/  ISETP.NE.AND.EX P0, PT, RZ, UR5, PT, P0 ;  /* 0x00000005ff007c0c */ /* 0x000fda000bf05300 */
[----:B------:R-:W-:Y:S05]  /*1020*/  @!P0 BRA `(.L_x_12) ;  /* 0x00000000001c8947 */ /* 0x000fea0003800000 */
[----:B------:R-:W0:Y:S02]  /*1030*/  LDC.64 R4, c[0x0][0x598] ;  /* 0x00016600ff047b82 */ /* 0x000e240000000a00 */
[----:B0-----:R-:W2:Y:S02]  /*1040*/  LDG.E.64 R4, desc[UR36][R4.64] ;  /* 0x0000002404047981 */ /* 0x001ea4000c1e1b00 */
[----:B--2---:R-:W-:-:S04]  /*1050*/  ISETP.NE.U32.AND P0, PT, R4, RZ, PT ;  /* 0x000000ff0400720c */ /* 0x004fc80003f05070 */
[----:B------:R-:W-:-:S13]  /*1060*/  ISETP.NE.AND.EX P0, PT, R5, RZ, PT, P0 ;  /* 0x000000ff0500720c */ /* 0x000fda0003f05300 */
[----:B------:R-:W-:Y:S05]  /*1070*/  @!P0 BRA `(.L_x_12) ;  /* 0x0000000000088947 */ /* 0x000fea0003800000 */
[----:B------:R0:W5:Y:S01]  /*1080*/  LD.E R155, desc[UR36][R4.64] ;  /* 0x00000024049b7980 */ /* 0x000162000c101900 */
[----:B------:R-:W-:Y:S05]  /*1090*/  BRA `(.L_x_13) ;  /* 0x0000000000247947 */ /* 0x000fea0003800000 */
.L_x_12:
[----:B------:R-:W-:Y:S02]  /*10a0*/  ULDC.64 UR4, c[0x0][0x588] ;  /* 0x0001620000047ab9 */ /* 0x000fe40000000a00 */
[----:B------:R-:W-:-:S04]  /*10b0*/  ISETP.NE.U32.AND P0, PT, RZ, UR4, PT ;  /* 0x00000004ff007c0c */ /* 0x000fc8000bf05070 */
[----:B------:R-:W-:-:S13]  /*10c0*/  ISETP.NE.AND.EX P0, PT, RZ, UR5, PT, P0 ;  /* 0x00000005ff007c0c */ /* 0x000fda000bf05300 */
[----:B------:R-:W-:Y:S05]  /*10d0*/  @!P0 BRA `(.L_x_14) ;  /* 0x00000000000c8947 */ /* 0x000fea0003800000 */
[----:B------:R-:W0:Y:S02]  /*10e0*/  LDC.64 R4, c[0x0][0x588] ;  /* 0x00016200ff047b82 */ /* 0x000e240000000a00 */
[----:B0-----:R1:W5:Y:S01]  /*10f0*/  LDG.E R155, desc[UR36][R4.64] ;  /* 0x00000024049b7981 */ /* 0x001362000c1e1900 */
[----:B------:R-:W-:Y:S05]  /*1100*/  BRA `(.L_x_13) ;  /* 0x0000000000087947 */ /* 0x000fea0003800000 */
.L_x_14:
[----:B------:R-:W-:Y:S02]  /*1110*/  ULDC UR4, c[0x0][0x580] ;  /* 0x0001600000047ab9 */ /* 0x000fe40000000800 */
[----:B------:R-:W-:-:S07]  /*1120*/  IMAD.U32 R155, RZ, RZ, UR4 ;  /* 0x00000004ff9b7e24 */ /* 0x000fce000f8e00ff */
.L_x_13:
[----:B------:R-:W-:Y:S02]  /*1130*/  ULDC.64 UR4, c[0x0][0x5a0] ;  /* 0x0001680000047ab9 */ /* 0x000fe40000000a00 */
[----:B------:R-:W-:-:S04]  /*1140*/  ISETP.NE.U32.AND P0, PT, RZ, UR4, PT ;  /* 0x00000004ff007c0c */ /* 0x000fc8000bf05070 */
[----:B------:R-:W-:-:S13]  /*1150*/  ISETP.NE.AND.EX P0, PT, RZ, UR5, PT, P0 ;  /* 0x00000005ff007c0c */ /* 0x000fda000bf05300 */
[----:B------:R-:W-:Y:S05]  /*1160*/  @!P0 BRA `(.L_x_15) ;  /* 0x00000000001c8947 */ /* 0x000fea0003800000 */
[----:B01----:R-:W0:Y:S02]  /*1170*/  LDC.64 R4, c[0x0][0x5a0] ;  /* 0x00016800ff047b82 */ /* 0x003e240000000a00 */
[----:B0-----:R-:W2:Y:S02]  /*1180*/  LDG.E.64 R4, desc[UR36][R4.64] ;  /* 0x0000002404047981 */ /* 0x001ea4000c1e1b00 */
[----:B--2---:R-:W-:-:S04]  /*1190*/  ISETP.NE.U32.AND P0, PT, R4, RZ, PT ;  /* 0x000000ff0400720c */ /* 0x004fc80003f05070 */
[----:B------:R-:W-:-:S13]  /*11a0*/  ISETP.NE.AND.EX P0, PT, R5, RZ, PT, P0 ;  /* 0x000000ff0500720c */ /* 0x000fda0003f05300 */
[----:B------:R-:W-:Y:S05]  /*11b0*/  @!P0 BRA `(.L_x_15) ;  /* 0x0000000000088947 */ /* 0x000fea0003800000 */
[----:B------:R0:W5:Y:S01]  /*11c0*/  LD.E R156, desc[UR36][R4.64] ;  /* 0x00000024049c7980 */ /* 0x000162000c101900 */
[----:B------:R-:W-:Y:S05]  /*11d0*/  BRA `(.L_x_16) ;  /* 0x0000000000247947 */ /* 0x000fea0003800000 */
.L_x_15:
[----:B------:R-:W-:Y:S02]  /*11e0*/  ULDC.64 UR4, c[0x0][0x590] ;  /* 0x0001640000047ab9 */ /* 0x000fe40000000a00 */
[----:B------:R-:W-:-:S04]  /*11f0*/  ISETP.NE.U32.AND P0, PT, RZ, UR4, PT ;  /* 0x00000004ff007c0c */ /* 0x000fc8000bf05070 */
[----:B------:R-:W-:-:S13]  /*1200*/  ISETP.NE.AND.EX P0, PT, RZ, UR5, PT, P0 ;  /* 0x00000005ff007c0c */ /* 0x000fda000bf05300 */
[----:B------:R-:W-:Y:S05]  /*1210*/  @!P0 BRA `(.L_x_17) ;  /* 0x00000000000c8947 */ /* 0x000fea0003800000 */
[----:B------:R-:W2:Y:S02]  /*1220*/  LDC.64 R156, c[0x0][0x590] ;  /* 0x00016400ff9c7b82 */ /* 0x000ea40000000a00 */
[----:B--2---:R2:W5:Y:S01]  /*1230*/  LDG.E R156, desc[UR36][R156.64] ;  /* 0x000000249c9c7981 */ /* 0x004562000c1e1900 */
[----:B------:R-:W-:Y:S05]  /*1240*/  BRA `(.L_x_16) ;  /* 0x0000000000087947 */ /* 0x000fea0003800000 */
.L_x_17:
[----:B------:R-:W-:Y:S02]  /*1250*/  ULDC UR4, c[0x0][0x584] ;  /* 0x0001610000047ab9 */ /* 0x000fe40000000800 */
[----:B------:R-:W-:-:S07]  /*1260*/  IMAD.U32 R156, RZ, RZ, UR4 ;  /* 0x00000004ff9c7e24 */ /* 0x000fce000f8e00ff */
.L_x_16:
[----:B------:R-:W-:-:S13]  /*1270*/  LOP3.LUT P0, RZ, R0, 0xff, RZ, 0xc0, !PT ;  /* 0x000000ff00ff7812 */ /* 0x000fda000780c0ff */
[----:B------:R-:W-:Y:S05]  /*1280*/  @!P0 EXIT ;  /* 0x000000000000894d */ /* 0x000fea0003800000 */
[----:B------:R-:W-:Y:S01]  /*1290*/  ULDC UR4, c[0x0][0x28c] ;  /* 0x0000a30000047ab9 */ /* 0x000fe20000000800 */
[----:B------:R-:W-:Y:S01]  /*12a0*/  UMOV UR38, URZ ;  /* 0x0000003f00267c82 */ /* 0x000fe20008000000 */
[----:B------:R-:W-:Y:S01]  /*12b0*/  UIADD3 UR4, UR4, 0x3f, URZ ;  /* 0x0000003f04047890 */ /* 0x000fe2000fffe03f */
[----:B------:R-:W-:-:S03]  /*12c0*/  UMOV UR39, URZ ;  /* 0x0000003f00277c82 */ /* 0x000fc60008000000 */
[----:B------:R-:W-:-:S04]  /*12d0*/  USHF.R.S32.HI UR5, URZ, 0x1f, UR4 ;  /* 0x0000001f3f057899 */ /* 0x000fc80008011404 */
[----:B------:R-:W-:-:S04]  /*12e0*/  ULEA.HI UR5, UR5, UR4, URZ, 0x6 ;  /* 0x0000000405057291 */ /* 0x000fc8000f8f303f */
[----:B------:R-:W-:-:S12]  /*12f0*/  USHF.R.S32.HI UR40, URZ, 0x6, UR5 ;  /* 0x000000063f287899 */ /* 0x000fd80008011405 */
.L_x_297:
[----:B------:R-:W-:Y:S01]  /*1300*/  LOP3.LUT R0, R18, 0x80, RZ, 0xc0, !PT ;  /* 0x0000008012007812 */ /* 0x000fe200078ec0ff */
[----:B------:R-:W3:Y:S01]  /*1310*/  S2UR UR7, SR_CgaCtaId ;  /* 0x00000000000779c3 */ /* 0x000ee20000008800 */
[----:B------:R-:W-:Y:S02]  /*1320*/  UMOV UR6, 0x400 ;  /* 0x0000040000067882 */ /* 0x000fe40000000000 */
[----:B------:R-:W-:-:S06]  /*1330*/  SHF.R.U32.HI R0, RZ, 0x7, R0 ;  /* 0x00000007ff007819 */ /* 0x000fcc0000011600 */
[----:B----4-:R-:W4:Y:S01]  /*1340*/  SHFL.IDX PT, R0, R0, RZ, 0x1f ;  /* 0x00001fff00007589 */ /* 0x010f2200000e0000 */
[----:B---3--:R-:W-:Y:S01]  /*1350*/  ULEA UR6, UR7, UR6, 0x18 ;  /* 0x0000000607067291 */ /* 0x008fe2000f8ec03f */
[----:B----4-:R-:W-:-:S13]  /*1360*/  R2UR UR4, R0 ;  /* 0x00000000000472ca */ /* 0x010fda00000e0000 */
[----:B------:R-:W-:-:S04]  /*1370*/  ULEA.HI UR5, UR4, UR4, URZ, 0x1 ;  /* 0x0000000404057291 */ /* 0x000fc8000f8f083f */
[----:B------:R-:W-:-:S04]  /*1380*/  ULOP3.LUT UR5, UR5, 0xffffe, URZ, 0xc0, !UPT ;  /* 0x000ffffe05057892 */ /* 0x000fc8000f8ec03f */
[----:B------:R-:W-:-:S03]  /*1390*/  UIADD3 UR5, UR4, -UR5, URZ ;  /* 0x8000000504057290 */ /* 0x000fc6000fffe03f */
[----:B------:R-:W-:Y:S01]  /*13a0*/  ULDC UR4, c[0x0][0x28c] ;  /* 0x0000a30000047ab9 */ /* 0x000fe20000000800 */
[----:B------:R-:W-:Y:S01]  /*13b0*/  ULEA UR5, UR5, UR6, 0xc ;  /* 0x0000000605057291 */ /* 0x000fe2000f8e603f */
[----:B------:R-:W-:-:S03]  /*13c0*/  ISETP.LT.AND P0, PT, RZ, UR4, PT ;  /* 0x00000004ff007c0c */ /* 0x000fc6000bf01270 */
[----:B------:R-:W-:-:S04]  /*13d0*/  UIADD3 UR5, UR5, 0x180, URZ ;  /* 0x0000018005057890 */ /* 0x000fc8000fffe03f */
[----:B------:R-:W-:-:S04]  /*13e0*/  USHF.R.U32.HI UR5, URZ, 0x4, UR5 ;  /* 0x000000043f057899 */ /* 0x000fc80008011605 */
[----:B------:R-:W-:-:S04]  /*13f0*/  ULOP3.LUT UR5, UR5, 0x3fff, URZ, 0xc0, !UPT ;  /* 0x00003fff05057892 */ /* 0x000fc8000f8ec03f */
[----:B------:R-:W-:Y:S01]  /*1400*/  ULOP3.LUT UR41, UR5, 0x10000, URZ, 0xfc, !UPT ;  /* 0x0001000005297892 */ /* 0x000fe2000f8efc3f */
[----:B01----:R-:W-:Y:S11]  /*1410*/  @P0 BRA `(.L_x_18) ;  /* 0x0000000000400947 */ /* 0x003ff60003800000 */
[----:B------:R-:W-:Y:S01]  /*1420*/  MOV R0, 0x0 ;  /* 0x0000000000007802 */ /* 0x000fe20000000f00 */
[----:B------:R-:W-:Y:S01]  /*1430*/  ULDC.64 UR4, c[0x4][0x68] ;  /* 0x01001a0000047ab9 */ /* 0x000fe20000000a00 */
[----:B------:R-:W-:Y:S01]  /*1440*/  ULDC.64 UR6, c[0x4][0x8] ;  /* 0x0100020000067ab9 */ /* 0x000fe20000000a00 */
[----:B01----:R-:W-:Y:S01]  /*1450*/  IMAD.U32 R4, RZ, RZ, UR4 ;  /* 0x00000004ff047e24 */ /* 0x003fe2000f8e00ff */
[----:B------:R0:W1:Y:S01]  /*1460*/  LDC.64 R14, c[0x4][R0] ;  /* 0x01000000000e7b82 */ /* 0x0000620000000a00 */
[----:B------:R-:W-:Y:S01]  /*1470*/  IMAD.U32 R5, RZ, RZ, UR5 ;  /* 0x00000005ff057e24 */ /* 0x000fe2000f8e00ff */
[----:B------:R-:W-:Y:S01]  /*1480*/  ULDC.64 UR4, c[0x4][0x70] ;  /* 0x01001c0000047ab9 */ /* 0x000fe20000000a00 */
[----:B------:R-:W-:Y:S02]  /*1490*/  IMAD.U32 R10, RZ, RZ, UR6 ;  /* 0x00000006ff0a7e24 */ /* 0x000fe4000f8e00ff */
[----:B------:R-:W-:Y:S02]  /*14a0*/  IMAD.U32 R6, RZ, RZ, UR4 ;  /* 0x00000004ff067e24 */ /* 0x000fe4000f8e00ff */
[----:B------:R-:W-:-:S02]  /*14b0*/  IMAD.U32 R7, RZ, RZ, UR5 ;  /* 0x00000005ff077e24 */ /* 0x000fc4000f8e00ff */
[----:B------:R-:W-:Y:S02]  /*14c0*/  IMAD.U32 R11, RZ, RZ, UR7 ;  /* 0x00000007ff0b7e24 */ /* 0x000fe4000f8e00ff */
[----:B------:R-:W-:Y:S02]  /*14d0*/  IMAD.MOV.U32 R8, RZ, RZ, 0x1e1 ;  /* 0x000001e1ff087424 */ /* 0x000fe400078e00ff */
[----:B------:R-:W-:Y:S02]  /*14e0*/  IMAD.MOV.U32 R12, RZ, RZ, 0x1 ;  /* 0x00000001ff0c7424 */ /* 0x000fe400078e00ff */
[----:B0-----:R-:W-:-:S07]  /*14f0*/  IMAD.MOV.U32 R13, RZ, RZ, RZ ;  /* 0x000000ffff0d7224 */ /* 0x001fce00078e00ff */
[----:B------:R-:W-:-:S07]  /*1500*/  LEPC R20, `(.L_x_18) ;  /* 0x000000001014794e */ /* 0x000fce0000000000 */
[----:B-12--5:R-:W-:Y:S05]  /*1510*/  CALL.ABS.NOINC R14 ;  /* 0x000000000e007343 */ /* 0x026fea0003c00000 */
.L_x_18:
[----:B------:R-:W-:-:S04]  /*1520*/  LOP3.LUT R0, R19, 0x1, RZ, 0xfc, !PT ;  /* 0x0000000113007812 */ /* 0x000fc800078efcff */
[----:B------:R-:W-:-:S13]  /*1530*/  ISETP.NE.AND P0, PT, R0, 0x3, PT ;  /* 0x000000030000780c */ /* 0x000fda0003f05270 */
[----:B------:R-:W-:Y:S05]  /*1540*/  @!P0 BRA `(.L_x_19) ;  /* 0x0000000000048947 */ /* 0x000fea0003800000 */
[----:B------:R-:W-:Y:S01]  /*1550*/  BPT.TRAP 0x1 ;  /* 0x000000040000795c */ /* 0x000fe20000300000 */
.L_x_19:
[----:B------:R-:W3:Y:S01]  /*1560*/  S2UR UR5, SR_CgaCtaId ;  /* 0x00000000000579c3 */ /* 0x000ee20000008800 */
[----:B------:R-:W-:Y:S01]  /*1570*/  UMOV UR4, 0x400 ;  /* 0x0000040000047882 */ /* 0x000fe20000000000 */
[----:B------:R-:W-:Y:S02]  /*1580*/  IMAD.U32 R0, RZ, RZ, UR38 ;  /* 0x00000026ff007e24 */ /* 0x000fe4000f8e00ff */
[----:B------:R-:W-:-:S03]  /*1590*/  IMAD.U32 R3, RZ, RZ, UR39 ;  /* 0x00000027ff037e24 */ /* 0x000fc6000f8e00ff */
[----:B------:R-:W-:Y:S01]  /*15a0*/  SHF.L.U32 R0, R0, 0x1f, RZ ;  /* 0x0000001f00007819 */ /* 0x000fe200000006ff */
[----:B---3--:R-:W-:-:S06]  /*15b0*/  ULEA UR4, UR5, UR4, 0x18 ;  /* 0x0000000405047291 */ /* 0x008fcc000f8ec03f */
[----:B------:R-:W-:-:S04]  /*15c0*/  IMAD.U32 R6, RZ, RZ, UR4 ;  /* 0x00000004ff067e24 */ /* 0x000fc8000f8e00ff */
[----:B------:R-:W-:-:S04]  /*15d0*/  IMAD R3, R3, 0x8, R6 ;  /* 0x0000000803037824 */ /* 0x000fc800078e0206 */
[----:B------:R3:W4:Y:S01]  /*15e0*/  SYNCS.PHASECHK.TRANS64.TRYWAIT P1, [R3+URZ], R0 ;  /* 0x00000000030075a7 */ /* 0x000722000802017f */
[----:B------:R-:W-:Y:S05]  /*15f0*/  @!P0 BRA `(.L_x_20) ;  /* 0x0000000000048947 */ /* 0x000fea0003800000 */
[----:B------:R-:W-:Y:S01]  /*1600*/  BPT.TRAP 0x1 ;  /* 0x000000040000795c */ /* 0x000fe20000300000 */
.L_x_20:
[----:B----4-:R-:W-:Y:S05]  /*1610*/  @P1 BRA `(.L_x_21) ;  /* 0x0000000000081947 */ /* 0x010fea0003800000 */
[----:B------:R-:W4:Y:S02]  /*1620*/  SYNCS.PHASECHK.TRANS64.TRYWAIT P1, [R3+URZ], R0 ;  /* 0x00000000030075a7 */ /* 0x000f24000802017f */
[----:B----4-:R-:W-:Y:S05]  /*1630*/  @!P1 BRA `(.L_x_22) ;  /* 0x0000008c00c09947 */ /* 0x010fea0003800000 */
.L_x_21:
[----:B------:R-:W-:-:S04]  /*1640*/  UISETP.LT.AND UP0, UPT, UR40, 0x1, UPT ;  /* 0x000000012800788c */ /* 0x000fc8000bf01270 */
[----:B------:R-:W-:-:S06]  /*1650*/  USEL UR4, UR40, 0x1, UP0 ;  /* 0x0000000128047887 */ /* 0x000fcc0008000000 */
[----:B---34-:R-:W-:Y:S01]  /*1660*/  IMAD.U32 R0, RZ, RZ, UR4 ;  /* 0x00000004ff007e24 */ /* 0x018fe2000f8e00ff */
[----:B------:R-:W-:Y:S05]  /*1670*/  WARPSYNC.ALL ;  /* 0x0000000000007948 */ /* 0x000fea0003800000 */
[----:B------:R-:W-:-:S04]  /*1680*/  IADD3 R0, -R0, UR40, RZ ;  /* 0x0000002800007c10 */ /* 0x000fc8000fffe1ff */
[----:B------:R-:W-:Y:S02]  /*1690*/  ISETP.GE.AND P1, PT, R0, 0x1, PT ;  /* 0x000000010000780c */ /* 0x000fe40003f26270 */
[----:B------:R-:W-:Y:S01]  /*16a0*/  R2UR UR4, R6 ;  /* 0x00000000060472ca */ /* 0x000fe200000e0000 */
[----:B------:R-:W-:Y:S01]  /*16b0*/  UIMAD UR5, UR39, 0x300, UR41 ;  /* 0x00000300270578a4 */ /* 0x000fe2000f8e0229 */
[----:B------:R-:W-:Y:S01]  /*16c0*/  WARPGROUP.ARRIVE ;  /* 0x00000000000079c5 */ /* 0x000fe20000000000 */
[----:B------:R-:W-:Y:S01]  /*16d0*/  UMOV UR9, 0x80000020 ;  /* 0x8000002000097882 */ /* 0x000fe20000000000 */
[----:B------:R-:W-:-:S04]  /*16e0*/  UMOV UR11, 0x80000020 ;  /* 0x80000020000b7882 */ /* 0x000fc80000000000 */
[----:B------:R-:W-:-:S05]  /*16f0*/  UMOV UR8, UR5 ;  /* 0x0000000500087c82 */ /* 0x000fca0008000000 */
[----:B------:R-:W-:-:S04]  /*1700*/  UIADD3 UR4, UR4, 0x21180, URZ ;  /* 0x0002118004047890 */ /* 0x000fc8000fffe03f */
[----:B------:R-:W-:-:S04]  /*1710*/  USHF.R.U32.HI UR4, URZ, 0x4, UR4 ;  /* 0x000000043f047899 */ /* 0x000fc80008011604 */
[----:B------:R-:W-:-:S04]  /*1720*/  ULOP3.LUT UR4, UR4, 0x3fff, URZ, 0xc0, !UPT ;  /* 0x00003fff04047892 */ /* 0x000fc8000f8ec03f */
[----:B------:R-:W-:-:S04]  /*1730*/  ULOP3.LUT UR4, UR4, 0x10000, URZ, 0xfc, !UPT ;  /* 0x0001000004047892 */ /* 0x000fc8000f8efc3f */
[----:B------:R-:W-:-:S07]  /*1740*/  ULEA UR6, UR39, UR4, 0x9 ;  /* 0x0000000427067291 */ /* 0x000fce000f8e483f */
[----:B------:R-:W-:Y:S02]  /*1750*/  UMOV UR10, UR6 ;  /* 0x00000006000a7c82 */ /* 0x000fe40008000000 */
[----:B------:R-:W-:Y:S01]  /*1760*/  IGMMA.64x128x32.S8.S8 R88, gdesc[UR8], RZ, !UPT, gsb0 ;  /* 0x03600000085879f1 */ /* 0x000fe2000c0410ff */
[----:B------:R-:W-:Y:S01]  /*1770*/  UIADD3 UR8, UR5, 0x200, URZ ;  /* 0x0000020005087890 */ /* 0x000fe2000fffe03f */
[----:B------:R-:W-:Y:S01]  /*1780*/  UMOV UR9, 0x80000020 ;  /* 0x8000002000097882 */ /* 0x000fe20000000000 */
[----:B------:R-:W-:Y:S02]  /*1790*/  WARPGROUP.DEPBAR.LE gsb0, 0x0 ;  /* 0x00008000000079c5 */ /* 0x000fe40000010000 */
[----:B------:R-:W-:-:S06]  /*17a0*/  WARPGROUP.ARRIVE ;  /* 0x00000000000079c5 */ /* 0x000fcc0000000000 */
[----:B------:R-:W-:Y:S01]  /*17b0*/  IGMMA.64x128x32.S8.S8 R24, gdesc[UR8], RZ, !UPT, gsb0 ;  /* 0x03600000081879f1 */ /* 0x000fe2000c0410ff */
[----:B------:R-:W-:Y:S02]  /*17c0*/  UIADD3 UR8, UR5, 0x2, URZ ;  /* 0x0000000205087890 */ /* 0x000fe4000fffe03f */
[----:B------:R-:W-:Y:S01]  /*17d0*/  UIADD3 UR10, UR6, 0x2, URZ ;  /* 0x00000002060a7890 */ /* 0x000fe2000fffe03f */
[----:B------:R-:W-:Y:S01]  /*17e0*/  UMOV UR9, 0x80000020 ;  /* 0x8000002000097882 */ /* 0x000fe20000000000 */
[----:B------:R-:W-:Y:S01]  /*17f0*/  UMOV UR11, 0x80000020 ;  /* 0x80000020000b7882 */ /* 0x000fe20000000000 */
[----:B------:R-:W-:Y:S02]  /*1800*/  WARPGROUP.DEPBAR.LE gsb0, 0x0 ;  /* 0x00008000000079c5 */ /* 0x000fe40000010000 */
[----:B------:R-:W-:-:S06]  /*1810*/  WARPGROUP.ARRIVE ;  /* 0x00000000000079c5 */ /* 0x000fcc0000000000 */
[----:B------:R-:W-:Y:S01]  /*1820*/  IGMMA.64x128x32.S8.S8 R88, gdesc[UR8], R88, gsb0 ;  /* 0x03600000085879f1 */ /* 0x000fe20008041058 */
[----:B------:R-:W-:Y:S01]  /*1830*/  UIADD3 UR8, UR5, 0x202, URZ ;  /* 0x0000020205087890 */ /* 0x000fe2000fffe03f */
[----:B------:R-:W-:Y:S01]  /*1840*/  UMOV UR9, 0x80000020 ;  /* 0x8000002000097882 */ /* 0x000fe20000000000 */
[----:B------:R-:W-:Y:S02]  /*1850*/  WARPGROUP.DEPBAR.LE gsb0, 0x0 ;  /* 0x00008000000079c5 */ /* 0x000fe40000010000 */
[----:B------:R-:W-:-:S06]  /*1860*/  WARPGROUP.ARRIVE ;  /* 0x00000000000079c5 */ /* 0x000fcc0000000000 */
[----:B------:R-:W-:Y:S03]  /*1870*/  IGMMA.64x128x32.S8.S8 R24, gdesc[UR8], R24, gsb0 ;  /* 0x03600000081879f1 */ /* 0x000fe60008041018 */
[----:B------:R-:W-:Y:S02]  /*1880*/  WARPGROUP.DEPBAR.LE gsb0, 0x0 ;  /* 0x00008000000079c5 */ /* 0x000fe40000010000 */
[----:B------:R-:W-:Y:S05]  /*1890*/  @!P1 BRA `(.L_x_23) ;  /* 0x0000000400149947 */ /* 0x000fea0003800000 */
[----:B------:R-:W-:Y:S02]  /*18a0*/  UIADD3 UR5, UR39, 0x1, URZ ;  /* 0x0000000127057890 */ /* 0x000fe4000fffe03f */
[----:B------:R-:W-:Y:S02]  /*18b0*/  IMAD.U32 R3, RZ, RZ, UR39 ;  /* 0x00000027ff037e24 */ /* 0x000fe4000f8e00ff */
[----:B------:R-:W-:-:S04]  /*18c0*/  UISETP.NE.AND UP0, UPT, UR5, 0xb, UPT ;  /* 0x0000000b0500788c */ /* 0x000fc8000bf05270 */
[----:B------:R-:W-:Y:S02]  /*18d0*/  USEL UR6, URZ, 0x1, UP0 ;  /* 0x000000013f067887 */ /* 0x000fe40008000000 */
[----:B------:R-:W-:Y:S02]  /*18e0*/  USEL UR5, UR5, URZ, UP0 ;  /* 0x0000003f05057287 */ /* 0x000fe40008000000 */
[----:B------:R-:W-:-:S06]  /*18f0*/  ULOP3.LUT UR6, UR38, UR6, URZ, 0x3c, !UPT ;  /* 0x0000000626067292 */ /* 0x000fcc000f8e3c3f */
[----:B------:R-:W-:-:S07]  /*1900*/  IMAD.U32 R7, RZ, RZ, UR6 ;  /* 0x00000006ff077e24 */ /* 0x000fce000f8e00ff */
.L_x_30:
[----:B------:R-:W-:Y:S05]  /*1910*/  @!P0 BRA `(.L_x_24) ;  /* 0x0000000000048947 */ /* 0x000fea0003800000 */
[----:B------:R-:W-:Y:S01]  /*1920*/  BPT.TRAP 0x1 ;  /* 0x000000040000795c */ /* 0x000fe20000300000 */
.L_x_24:
[----:B------:R-:W3:Y:S01]  /*1930*/  S2UR UR7, SR_CgaCtaId ;  /* 0x00000000000779c3 */ /* 0x000ee20000008800 */
[----:B------:R-:W-:Y:S01]  /*1940*/  UMOV UR6, 0x400 ;  /* 0x0000040000067882 */ /* 0x000fe20000000000 */
[----:B01----:R-:W-:Y:S01]  /*1950*/  IMAD.U32 R5, RZ, RZ, UR5 ;  /* 0x00000005ff057e24 */ /* 0x003fe2000f8e00ff */
[----:B------:R-:W-:Y:S01]  /*1960*/  SHF.L.U32 R4, R7, 0x1f, RZ ;  /* 0x0000001f07047819 */ /* 0x000fe200000006ff */
[----:B---3--:R-:W-:-:S06]  /*1970*/  ULEA UR6, UR7, UR6, 0x18 ;  /* 0x0000000607067291 */ /* 0x008fcc000f8ec03f */
[----:B------:R-:W-:-:S04]  /*1980*/  IMAD.U32 R6, RZ, RZ, UR6 ;  /* 0x00000006ff067e24 */ /* 0x000fc8000f8e00ff */
[----:B------:R-:W-:-:S04]  /*1990*/  IMAD R5, R5, 0x8, R6 ;  /* 0x0000000805057824 */ /* 0x000fc800078e0206 */
[----:B------:R0:W1:Y:S01]  /*19a0*/  SYNCS.PHASECHK.TRANS64.TRYWAIT P1, [R5+URZ], R4 ;  /* 0x00000004050075a7 */ /* 0x000062000802017f */
[----:B------:R-:W-:Y:S05]  /*19b0*/  @!P0 BRA `(.L_x_25) ;  /* 0x0000000000048947 */ /* 0x000fea0003800000 */
[----:B------:R-:W-:Y:S01]  /*19c0*/  BPT.TRAP 0x1 ;  /* 0x000000040000795c */ /* 0x000fe20000300000 */
.L_x_25:
[----:B-1----:R-:W-:Y:S05]  /*19d0*/  @P1 BRA `(.L_x_26) ;  /* 0x0000000000081947 */ /* 0x002fea0003800000 */
[----:B------:R-:W1:Y:S02]  /*19e0*/  SYNCS.PHASECHK.TRANS64.TRYWAIT P1, [R5+URZ], R4 ;  /* 0x00000004050075a7 */ /* 0x000e64000802017f */
[----:B-1----:R-:W-:Y:S05]  /*19f0*/  @!P1 BRA `(.L_x_27) ;  /* 0x0000008800e49947 */ /* 0x002fea0003800000 */
.L_x_26:
[----:B------:R-:W-:Y:S01]  /*1a00*/  UIMAD UR6, UR5, 0x300, UR41 ;  /* 0x00000300050678a4 */ /* 0x000fe2000f8e0229 */
[----:B------:R-:W-:Y:S01]  /*1a10*/  WARPGROUP.ARRIVE ;  /* 0x00000000000079c5 */ /* 0x000fe20000000000 */
[----:B------:R-:W-:Y:S01]  /*1a20*/  ULEA UR7, UR5, UR4, 0x9 ;  /* 0x0000000405077291 */ /* 0x000fe2000f8e483f */
[----:B------:R-:W-:Y:S01]  /*1a30*/  UMOV UR9, 0x80000020 ;  /* 0x8000002000097882 */ /* 0x000fe20000000000 */
[----:B------:R-:W-:-:S03]  /*1a40*/  UMOV UR11, 0x80000020 ;  /* 0x80000020000b7882 */ /* 0x000fc60000000000 */
[----:B------:R-:W-:Y:S02]  /*1a50*/  UMOV UR8, UR6 ;  /* 0x0000000600087c82 */ /* 0x000fe40008000000 */
[----:B------:R-:W-:Y:S02]  /*1a60*/  UMOV UR10, UR7 ;  /* 0x00000007000a7c82 */ /* 0x000fe40008000000 */
[----:B------:R-:W-:Y:S01]  /*1a70*/  IGMMA.64x128x32.S8.S8 R88, gdesc[UR8], R88, gsb0 ;  /* 0x03600000085879f1 */ /* 0x000fe20008041058 */
[----:B------:R-:W-:Y:S01]  /*1a80*/  UIADD3 UR8, UR6, 0x200, URZ ;  /* 0x0000020006087890 */ /* 0x000fe2000fffe03f */
[----:B------:R-:W-:Y:S01]  /*1a90*/  UMOV UR9, 0x80000020 ;  /* 0x8000002000097882 */ /* 0x000fe20000000000 */
[----:B------:R-:W-:Y:S02]  /*1aa0*/  WARPGROUP.DEPBAR.LE gsb0, 0x0 ;  /* 0x00008000000079c5 */ /* 0x000fe40000010000 */
[----:B------:R-:W-:-:S06]  /*1ab0*/  WARPGROUP.ARRIVE ;  /* 0x00000000000079c5 */ /* 0x000fcc0000000000 */
[----:B------:R-:W-:Y:S01]  /*1ac0*/  IGMMA.64x128x32.S8.S8 R24, gdesc[UR8], R24, gsb0 ;  /* 0x03600000081879f1 */ /* 0x000fe20008041018 */
        /* <DEDUP_REMOVED lines=14> */
[----:B------:R-:W-:Y:S01]  /*1bb0*/  BPT.TRAP 0x1 ;  /* 0x000000040000795c */ /* 0x000fe20000300000 */
.L_x_28:
[----:B------:R-:W-:-:S13]  /*1bc0*/  ISETP.NE.AND P1, PT, R23, RZ, PT ;  /* 0x000000ff1700720c */ /* 0x000fda0003f25270 */
[----:B01----:R-:W-:-:S04]  /*1bd0*/  @P1 IMAD R4, R3, 0x8, R6 ;  /* 0x0000000803041824 */ /* 0x003fc800078e0206 */
[----:B------:R-:W-:-:S05]  /*1be0*/  @P1 VIADD R5, R4, 0x58 ;  /* 0x0000005804051836 */ /* 0x000fca0000000000 */
[----:B------:R-:W-:-:S04]  /*1bf0*/  @P1 PRMT R5, R152, 0x654, R5 ;  /* 0x0000065498051816 */ /* 0x000fc80000000005 */
[----:B------:R0:W-:Y:S01]  /*1c00*/  @P1 SYNCS.ARRIVE.TRANS64.RED.A1T0 RZ, [R5+URZ], RZ ;  /* 0x000000ff05ff19a7 */ /* 0x0001e2000810043f */
[----:B------:R-:W-:-:S13]  /*1c10*/  ISETP.GT.U32.AND P1, PT, R19, 0x1, PT ;  /* 0x000000011300780c */ /* 0x000fda0003f24070 */
[----:B0-----:R-:W-:Y:S05]  /*1c20*/  @P1 BRA `(.L_x_29) ;  /* 0x0000000000041947 */ /* 0x001fea0003800000 */
[----:B------:R-:W-:Y:S01]  /*1c30*/  BPT.TRAP 0x1 ;  /* 0x000000040000795c */ /* 0x000fe20000300000 */
.L_x_29:
[----:B------:R-:W-:Y:S01]  /*1c40*/  UIADD3 UR5, UR5, 0x1, URZ ;  /* 0x0000000105057890 */ /* 0x000fe2000fffe03f */
[C---:B------:R-:W-:Y:S01]  /*1c50*/  ISETP.GT.AND P2, PT, R0.reuse, 0x1, PT ;  /* 0x000000010000780c */ /* 0x040fe20003f44270 */
[----:B------:R-:W-:Y:S02]  /*1c60*/  VIADD R3, R3, 0x1 ;  /* 0x0000000103037836 */ /* 0x000fe40000000000 */
[----:B------:R-:W-:Y:S01]  /*1c70*/  UISETP.NE.AND UP0, UPT, UR5, 0xb, UPT ;  /* 0x0000000b0500788c */ /* 0x000fe2000bf05270 */
[----:B------:R-:W-:Y:S02]  /*1c80*/  VIADD R0, R0, 0xffffffff ;  /* 0xffffffff00007836 */ /* 0x000fe40000000000 */
[C---:B------:R-:W-:Y:S01]  /*1c90*/  ISETP.NE.AND P1, PT, R3.reuse, 0xb, PT ;  /* 0x0000000b0300780c */ /* 0x040fe20003f25270 */
[----:B------:R-:W-:Y:S02]  /*1ca0*/  USEL UR6, URZ, 0x1, UP0 ;  /* 0x000000013f067887 */ /* 0x000fe40008000000 */
[----:B------:R-:W-:Y:S01]  /*1cb0*/  USEL UR5, UR5, URZ, UP0 ;  /* 0x0000003f05057287 */ /* 0x000fe20008000000 */
[----:B------:R-:W-:-:S03]  /*1cc0*/  SEL R3, R3, RZ, P1 ;  /* 0x000000ff03037207 */ /* 0x000fc60000800000 */
[----:B------:R-:W-:Y:S01]  /*1cd0*/  LOP3.LUT R7, R7, UR6, RZ, 0x3c, !PT ;  /* 0x0000000607077c12 */ /* 0x000fe2000f8e3cff */
[----:B------:R-:W-:Y:S07]  /*1ce0*/  @P2 BRA `(.L_x_30) ;  /* 0xfffffffc00082947 */ /* 0x000fee000383ffff */
.L_x_23:
[----:B------:R-:W3:Y:S02]  /*1cf0*/  LDC R0, c[0x0][0x28c] ;  /* 0x0000a300ff007b82 */ /* 0x000ee40000000800 */
[----:B---3--:R-:W-:-:S13]  /*1d00*/  ISETP.GE.AND P1, PT, R0, 0x1, PT ;  /* 0x000000010000780c */ /* 0x008fda0003f26270 */
[----:B------:R-:W-:Y:S05]  /*1d10*/  @!P1 BRA `(.L_x_31) ;  /* 0x0000000000509947 */ /* 0x000fea0003800000 */
[----:B------:R-:W-:Y:S05]  /*1d20*/  @!P0 BRA `(.L_x_32) ;  /* 0x0000000000048947 */ /* 0x000fea0003800000 */
[----:B------:R-:W-:Y:S01]  /*1d30*/  BPT.TRAP 0x1 ;  /* 0x000000040000795c */ /* 0x000fe20000300000 */
.L_x_32:
[----:B------:R-:W-:Y:S01]  /*1d40*/  ISETP.NE.AND P0, PT, R23, RZ, PT ;  /* 0x000000ff1700720c */ /* 0x000fe20003f05270 */
[----:B------:R-:W-:Y:S01]  /*1d50*/  BSSY B0, `(.L_x_33) ;  /* 0x000000e000007945 */ /* 0x000fe20003800000 */
[----:B------:R-:W-:-:S11]  /*1d60*/  ISETP.GT.U32.AND P1, PT, R19, 0x1, PT ;  /* 0x000000011300780c */ /* 0x000fd60003f24070 */
[----:B------:R-:W-:Y:S05]  /*1d70*/  @!P0 BRA `(.L_x_34) ;  /* 0x00000000002c8947 */ /* 0x000fea0003800000 */
[----:B------:R-:W-:-:S04]  /*1d80*/  UISETP.LT.AND UP0, UPT, UR40, 0x1, UPT ;  /* 0x000000012800788c */ /* 0x000fc8000bf01270 */
[----:B------:R-:W-:-:S04]  /*1d90*/  USEL UR6, UR40, 0x1, UP0 ;  /* 0x0000000128067887 */ /* 0x000fc80008000000 */
[----:B------:R-:W-:-:S04]  /*1da0*/  UIADD3 UR6, UR39, UR40, -UR6 ;  /* 0x0000002827067290 */ /* 0x000fc8000fffe806 */
[----:B------:R-:W-:-:S04]  /*1db0*/  UIMAD.WIDE.U32 UR4, UR6, -0x45d1745d, URZ ;  /* 0xba2e8ba3060478a5 */ /* 0x000fc8000f8e003f */
[----:B------:R-:W-:-:S04]  /*1dc0*/  USHF.R.U32.HI UR4, URZ, 0x3, UR5 ;  /* 0x000000033f047899 */ /* 0x000fc80008011605 */
[----:B------:R-:W-:-:S06]  /*1dd0*/  UIMAD UR6, UR4, -0xb, UR6 ;  /* 0xfffffff5040678a4 */ /* 0x000fcc000f8e0206 */
[----:B------:R-:W-:-:S04]  /*1de0*/  IMAD.U32 R3, RZ, RZ, UR6 ;  /* 0x00000006ff037e24 */ /* 0x000fc8000f8e00ff */
[----:B------:R-:W-:-:S04]  /*1df0*/  IMAD R0, R3, 0x8, R6 ;  /* 0x0000000803007824 */ /* 0x000fc800078e0206 */
[----:B------:R-:W-:-:S05]  /*1e00*/  VIADD R3, R0, 0x58 ;  /* 0x0000005800037836 */ /* 0x000fca0000000000 */
[----:B------:R-:W-:-:S04]  /*1e10*/  PRMT R3, R152, 0x654, R3 ;  /* 0x0000065498037816 */ /* 0x000fc80000000003 */
[----:B------:R3:W-:Y:S03]  /*1e20*/  SYNCS.ARRIVE.TRANS64.RED.A1T0 RZ, [R3+URZ], RZ ;  /* 0x000000ff03ff79a7 */ /* 0x0007e6000810043f */
.L_x_34:
[----:B------:R-:W-:Y:S05]  /*1e30*/  BSYNC B0 ;  /* 0x0000000000007941 */ /* 0x000fea0003800000 */
.L_x_33:
[----:B------:R-:W-:Y:S05]  /*1e40*/  @P1 BRA `(.L_x_31) ;  /* 0x0000000000041947 */ /* 0x000fea0003800000 */
[----:B------:R-:W-:Y:S01]  /*1e50*/  BPT.TRAP 0x1 ;  /* 0x000000040000795c */ /* 0x000fe20000300000 */
.L_x_31:
[--C-:B------:R-:W-:Y:S01]  /*1e60*/  SHF.R.U32.HI R0, RZ, 0x2, R18.reuse ;  /* 0x00000002ff007819 */ /* 0x100fe20000011612 */
[----:B------:R-:W4:Y:S01]  /*1e70*/  LDC R6, c[0x0][0x288] ;  /* 0x0000a200ff067b82 */ /* 0x000f220000000800 */
[----:B01----:R-:W-:Y:S01]  /*1e80*/  SHF.R.U32.HI R5, RZ, 0x7, R18 ;  /* 0x00000007ff057819 */ /* 0x003fe20000011612 */
[----:B------:R-:W-:Y:S01]  /*1e90*/  UIADD3 UR39, UR40, UR39, URZ ;  /* 0x0000002728277290 */ /* 0x000fe2000fffe03f */
[----:B---3--:R-:W-:Y:S01]  /*1ea0*/  LOP3.LUT R3, R0, 0x7, RZ, 0xc0, !PT ;  /* 0x0000000700037812 */ /* 0x008fe200078ec0ff */
[C---:B------:R-:W-:Y:S01]  /*1eb0*/  IMAD.SHL.U32 R14, R18.reuse, 0x2, RZ ;  /* 0x00000002120e7824 */ /* 0x040fe200078e00ff */
[----:B------:R-:W-:Y:S01]  /*1ec0*/  LOP3.LUT R0, R5, 0x1, RZ, 0xc0, !PT ;  /* 0x0000000105007812 */ /* 0x000fe200078ec0ff */
[----:B------:R-:W-:Y:S01]  /*1ed0*/  UISETP.GT.U32.AND UP0, UPT, UR39, 0xa, UPT ;  /* 0x0000000a2700788c */ /* 0x000fe2000bf04070 */
[----:B------:R-:W-:Y:S01]  /*1ee0*/  LOP3.LUT R4, R18, 0x60, RZ, 0xc0, !PT ;  /* 0x0000006012047812 */ /* 0x000fe200078ec0ff */
[----:B------:R-:W-:Y:S01]  /*1ef0*/  ULDC UR7, c[0x0][0x284] ;  /* 0x0000a10000077ab9 */ /* 0x000fe20000000800 */
[----:B------:R-:W-:Y:S01]  /*1f00*/  UISETP.GE.U32.AND UP1, UPT, UR40, 0xb, UPT ;  /* 0x0000000b2800788c */ /* 0x000fe2000bf26070 */
[----:B------:R-:W-:Y:S01]  /*1f10*/  IMAD.SHL.U32 R8, R0, 0x40, RZ ;  /* 0x0000004000087824 */ /* 0x000fe200078e00ff */
[----:B------:R-:W-:Y:S01]  /*1f20*/  SHF.R.U32.HI R4, RZ, 0x1, R4 ;  /* 0x00000001ff047819 */ /* 0x000fe20000011604 */
[----:B------:R-:W-:Y:S01]  /*1f30*/  UISETP.LT.U32.AND UP0, UPT, UR40, 0xb, UP0 ;  /* 0x0000000b2800788c */ /* 0x000fe20008701070 */
[----:B------:R-:W-:-:S02]  /*1f40*/  ULDC.64 UR8, c[0x0][0x5d0] ;  /* 0x0001740000087ab9 */ /* 0x000fc40000000a00 */
[-CC-:B------:R-:W-:Y:S01]  /*1f50*/  IADD3 R5, RZ, -R4.reuse, -R3.reuse ;  /* 0x80000004ff057210 */ /* 0x180fe20007ffe803 */
[----:B------:R-:W-:Y:S01]  /*1f60*/  UIMAD.WIDE.U32 UR4, UR39, -0x45d1745d, URZ ;  /* 0xba2e8ba3270478a5 */ /* 0x000fe2000f8e003f */
[----:B------:R-:W-:Y:S01]  /*1f70*/  LOP3.LUT R3, R8, 0x40, R3, 0xe2, !PT ;  /* 0x0000004008037812 */ /* 0x000fe200078ee203 */
[----:B------:R-:W-:Y:S01]  /*1f80*/  IMAD R8, R153, 0xc0, RZ ;  /* 0x000000c099087824 */ /* 0x000fe200078e02ff */
[----:B------:R-:W-:Y:S01]  /*1f90*/  USEL UR6, URZ, 0x1, !UP0 ;  /* 0x000000013f067887 */ /* 0x000fe2000c000000 */
[----:B------:R-:W-:Y:S01]  /*1fa0*/  IMAD R5, R0, -0x40, R5 ;  /* 0xffffffc000057824 */ /* 0x000fe200078e0205 */
[----:B------:R-:W-:Y:S01]  /*1fb0*/  LOP3.LUT R4, R3, R4, RZ, 0xfc, !PT ;  /* 0x0000000403047212 */ /* 0x000fe200078efcff */
[----:B------:R-:W-:Y:S01]  /*1fc0*/  IMAD.SHL.U32 R3, R154, 0x80, RZ ;  /* 0x000000809a037824 */ /* 0x000fe200078e00ff */
[----:B------:R-:W-:Y:S01]  /*1fd0*/  SHF.R.S32.HI R154, RZ, 0x1f, R22 ;  /* 0x0000001fff9a7819 */ /* 0x000fe20000011416 */
[----:B------:R-:W-:Y:S01]  /*1fe0*/  USHF.R.U32.HI UR4, URZ, 0x3, UR5 ;  /* 0x000000033f047899 */ /* 0x000fe20008011605 */
[----:B------:R-:W-:Y:S01]  /*1ff0*/  LOP3.LUT R0, R18, 0x3, RZ, 0xc0, !PT ;  /* 0x0000000312007812 */ /* 0x000fe200078ec0ff */
[----:B------:R-:W-:Y:S01]  /*2000*/  ULOP3.LUT UR38, UR38, UR6, URZ, 0x3c, !UPT ;  /* 0x0000000626267292 */ /* 0x000fe2000f8e3c3f */
[C---:B----4-:R-:W-:Y:S01]  /*2010*/  ISETP.GE.AND P0, PT, R3.reuse, R6, PT ;  /* 0x000000060300720c */ /* 0x050fe20003f06270 */
[----:B------:R-:W-:Y:S01]  /*2020*/  IMAD R7, R154, UR8, RZ ;  /* 0x000000089a077c24 */ /* 0x000fe2000f8e02ff */
[----:B------:R-:W-:Y:S01]  /*2030*/  LOP3.LUT R14, R3, 0x6, R14, 0xf8, !PT ;  /* 0x00000006030e7812 */ /* 0x000fe200078ef80e */
[----:B------:R-:W-:Y:S01]  /*2040*/  IMAD R10, R0, -0x2, R6 ;  /* 0xfffffffe000a7824 */ /* 0x000fe200078e0206 */
[----:B------:R-:W-:Y:S01]  /*2050*/  ISETP.GE.OR P0, PT, R8, UR7, P0 ;  /* 0x0000000708007c0c */ /* 0x000fe20008706670 */
[----:B------:R-:W-:Y:S01]  /*2060*/  IMAD R9, R22, UR9, R7 ;  /* 0x0000000916097c24 */ /* 0x000fe2000f8e0207 */
[--C-:B------:R-:W-:Y:S01]  /*2070*/  SHF.R.S32.HI R15, RZ, 0x1f, R14.reuse ;  /* 0x0000001fff0f7819 */ /* 0x100fe2000001140e */
[----:B------:R-:W-:Y:S01]  /*2080*/  UIMAD UR39, UR4, -0xb, UR39 ;  /* 0xfffffff5042778a4 */ /* 0x000fe2000f8e0227 */
[----:B------:R-:W-:Y:S01]  /*2090*/  IADD3 R0, -R8, UR7, R5 ;  /* 0x0000000708007c10 */ /* 0x000fe2000fffe105 */
[----:B------:R-:W-:Y:S01]  /*20a0*/  IMAD.MOV.U32 R5, RZ, RZ, RZ ;  /* 0x000000ffff057224 */ /* 0x000fe200078e00ff */
[----:B------:R-:W-:Y:S01]  /*20b0*/  @UP1 ULOP3.LUT UR38, UR38, 0x1, UR4, 0x78, !UPT ;  /* 0x0000000126261892 */ /* 0x000fe2000f8e7804 */
[----:B------:R-:W-:-:S04]  /*20c0*/  IMAD.WIDE.U32 R6, R22, UR8, R14 ;  /* 0x0000000816067c25 */ /* 0x000fc8000f8e000e */
[----:B------:R-:W-:-:S04]  /*20d0*/  IMAD.WIDE R4, R153, 0xc0, R4 ;  /* 0x000000c099047825 */ /* 0x000fc800078e0204 */
[----:B------:R-:W-:Y:S02]  /*20e0*/  IMAD.IADD R7, R7, 0x1, R9 ;  /* 0x0000000107077824 */ /* 0x000fe400078e0209 */
[----:B------:R-:W-:Y:S02]  /*20f0*/  IMAD.IADD R3, R10, 0x1, -R3 ;  /* 0x000000010a037824 */ /* 0x000fe400078e0a03 */
[----:B------:R-:W-:Y:S01]  /*2100*/  IMAD.MOV.U32 R153, RZ, RZ, -0x1 ;  /* 0xffffffffff997424 */ /* 0x000fe200078e00ff */
[----:B------:R-:W-:Y:S06]  /*2110*/  @P0 BRA `(.L_x_35) ;  /* 0x0000006000f40947 */ /* 0x000fec0003800000 */
[----:B------:R-:W0:Y:S01]  /*2120*/  LDC.64 R20, c[0x0][0x5c8] ;  /* 0x00017200ff147b82 */ /* 0x000e220000000a00 */
[----:B------:R-:W-:Y:S01]  /*2130*/  ULDC.64 UR4, c[0x0][0x5c0] ;  /* 0x0001700000047ab9 */ /* 0x000fe20000000a00 */
[----:B------:R-:W-:Y:S01]  /*2140*/  BSSY B0, `(.L_x_35) ;  /* 0x000063a000007945 */ /* 0x000fe20003800000 */
[-C--:B0-----:R-:W-:Y:S01]  /*2150*/  IMAD R8, R5, R20.reuse, RZ ;  /* 0x0000001405087224 */ /* 0x081fe200078e02ff */
[----:B------:R-:W-:Y:S01]  /*2160*/  SHF.L.U64.HI R13, R20, 0x3, R21 ;  /* 0x00000003140d7819 */ /* 0x000fe20000010215 */
[----:B------:R-:W-:-:S04]  /*2170*/  IMAD.WIDE.U32 R6, R4, R20, R6 ;  /* 0x0000001404067225 */ /* 0x000fc800078e0006 */
[----:B------:R-:W-:Y:S01]  /*2180*/  IMAD R9, R4, R21, R8 ;  /* 0x0000001504097224 */ /* 0x000fe200078e0208 */
[----:B------:R-:W-:Y:S01]  /*2190*/  IADD3 R160, P0, R6, UR4, RZ ;  /* 0x0000000406a07c10 */ /* 0x000fe2000ff1e0ff */
[C---:B------:R-:W-:Y:S02]  /*21a0*/  IMAD.SHL.U32 R11, R20.reuse, 0x8, RZ ;  /* 0x00000008140b7824 */ /* 0x040fe400078e00ff */
[----:B------:R-:W-:Y:S01]  /*21b0*/  IMAD.IADD R9, R7, 0x1, R9 ;  /* 0x0000000107097824 */ /* 0x000fe200078e0209 */
[-C--:B------:R-:W-:Y:S02]  /*21c0*/  LEA R6, P2, R20, R160.reuse, 0x7 ;  /* 0x000000a014067211 */ /* 0x080fe400078438ff */
[----:B------:R-:W-:Y:S02]  /*21d0*/  IADD3 R8, P1, R11, R160, RZ ;  /* 0x000000a00b087210 */ /* 0x000fe40007f3e0ff */
[----:B------:R-:W-:Y:S02]  /*21e0*/  IADD3.X R161, R9, UR5, RZ, P0, !PT ;  /* 0x0000000509a17c10 */ /* 0x000fe400087fe4ff */
[----:B-----5:R-:W-:-:S02]  /*21f0*/  ISETP.NE.AND P0, PT, R156, RZ, PT ;  /* 0x000000ff9c00720c */ /* 0x020fc40003f05270 */
[----:B------:R-:W-:Y:S01]  /*2200*/  LEA.HI.X R7, R20, R161, R21, 0x7, P2 ;  /* 0x000000a114077211 */ /* 0x000fe200010f3c15 */
[----:B------:R-:W-:Y:S01]  /*2210*/  IMAD.X R9, R13, 0x1, R161, P1 ;  /* 0x000000010d097824 */ /* 0x000fe200008e06a1 */
[----:B------:R-:W-:-:S05]  /*2220*/  IADD3 R10, P2, R11, R6, RZ ;  /* 0x000000060b0a7210 */ /* 0x000fca0007f5e0ff */
[----:B------:R-:W-:-:S04]  /*2230*/  IMAD.X R11, R13, 0x1, R7, P2 ;  /* 0x000000010d0b7824 */ /* 0x000fc800010e0607 */
[----:B------:R-:W-:Y:S05]  /*2240*/  @!P0 BRA `(.L_x_36) ;  /* 0x0000004800948947 */ /* 0x000fea0003800000 */
[----:B------:R-:W0:Y:S01]  /*2250*/  LDC.64 R158, c[0x0][0x5b0] ;  /* 0x00016c00ff9e7b82 */ /* 0x000e220000000a00 */
[----:B------:R-:W-:Y:S01]  /*2260*/  ULDC.64 UR4, c[0x0][0x5b8] ;  /* 0x00016e0000047ab9 */ /* 0x000fe20000000a00 */
[----:B------:R-:W-:Y:S01]  /*2270*/  ISETP.GE.AND P0, PT, R0, 0x1, PT ;  /* 0x000000010000780c */ /* 0x000fe20003f06270 */
[----:B------:R-:W-:Y:S01]  /*2280*/  IMAD R21, R154, UR4, RZ ;  /* 0x000000049a157c24 */ /* 0x000fe2000f8e02ff */
[----:B------:R-:W-:Y:S01]  /*2290*/  BSSY B1, `(.L_x_37) ;  /* 0x0000010000017945 */ /* 0x000fe20003800000 */
[C---:B------:R-:W-:Y:S01]  /*22a0*/  IMAD.WIDE.U32 R14, R22.reuse, UR4, R14 ;  /* 0x00000004160e7c25 */ /* 0x040fe2000f8e000e */
[----:B------:R-:W-:Y:S02]  /*22b0*/  ISETP.LT.OR P3, PT, R3, 0x1, !P0 ;  /* 0x000000010300780c */ /* 0x000fe40004761670 */
[----:B------:R-:W1:Y:S01]  /*22c0*/  LDC.64 R12, c[0x0][0x5a8] ;  /* 0x00016a00ff0c7b82 */ /* 0x000e620000000a00 */
[----:B------:R-:W-:Y:S02]  /*22d0*/  IMAD R21, R22, UR5, R21 ;  /* 0x0000000516157c24 */ /* 0x000fe4000f8e0215 */
[----:B------:R-:W-:-:S02]  /*22e0*/  IMAD.MOV.U32 R20, RZ, RZ, R14 ;  /* 0x000000ffff147224 */ /* 0x000fc400078e000e */
[----:B------:R-:W-:Y:S02]  /*22f0*/  IMAD.IADD R21, R15, 0x1, R21 ;  /* 0x000000010f157824 */ /* 0x000fe400078e0215 */
[-C--:B0-----:R-:W-:Y:S01]  /*2300*/  IMAD R22, R5, R158.reuse, RZ ;  /* 0x0000009e05167224 */ /* 0x081fe200078e02ff */
[----:B------:R-:W-:Y:S01]  /*2310*/  SHF.L.U64.HI R165, R158, 0x3, R159 ;  /* 0x000000039ea57819 */ /* 0x000fe2000001029f */
[----:B------:R-:W-:-:S04]  /*2320*/  IMAD.WIDE.U32 R162, R4, R158, R20 ;  /* 0x0000009e04a27225 */ /* 0x000fc800078e0014 */
[----:B------:R-:W-:Y:S01]  /*2330*/  IMAD R171, R4, R159, R22 ;  /* 0x0000009f04ab7224 */ /* 0x000fe200078e0216 */
[----:B-1----:R-:W-:Y:S01]  /*2340*/  IADD3 R162, P1, R162, R12, RZ ;  /* 0x0000000ca2a27210 */ /* 0x002fe20007f3e0ff */
[----:B------:R-:W-:-:S03]  /*2350*/  IMAD.SHL.U32 R164, R158, 0x8, RZ ;  /* 0x000000089ea47824 */ /* 0x000fc600078e00ff */
[----:B------:R-:W-:Y:S01]  /*2360*/  IADD3.X R163, R13, R163, R171, P1, !PT ;  /* 0x000000a30da37210 */ /* 0x000fe20000ffe4ab */
[----:B------:R-:W-:Y:S08]  /*2370*/  @P3 BRA `(.L_x_38) ;  /* 0x0000000000043947 */ /* 0x000ff00003800000 */
[----:B--2---:R0:W5:Y:S02]  /*2380*/  LDG.E.U8 R157, desc[UR36][R162.64] ;  /* 0x00000024a29d7981 */ /* 0x004164000c1e1100 */
.L_x_38:
[----:B------:R-:W-:Y:S05]  /*2390*/  BSYNC B1 ;  /* 0x0000000000017941 */ /* 0x000fea0003800000 */
.L_x_37:
[----:B-----5:R-:W-:Y:S01]  /*23a0*/  LOP3.LUT R22, R157, 0xffff, RZ, 0xc0, !PT ;  /* 0x0000ffff9d167812 */ /* 0x020fe200078ec0ff */
[----:B------:R-:W-:Y:S01]  /*23b0*/  IMAD.WIDE.U32 R166, R4, R158, R164 ;  /* 0x0000009e04a67225 */ /* 0x000fe200078e00a4 */
[----:B------:R-:W-:Y:S01]  /*23c0*/  ISETP.LT.OR P4, PT, R3, 0x2, !P0 ;  /* 0x000000020300780c */ /* 0x000fe20004781670 */
[----:B------:R-:W-:Y:S01]  /*23d0*/  BSSY B1, `(.L_x_39) ;  /* 0x000000e000017945 */ /* 0x000fe20003800000 */
[----:B------:R-:W-:Y:S01]  /*23e0*/  PRMT R169, R22, 0x8880, RZ ;  /* 0x0000888016a97816 */ /* 0x000fe200000000ff */
[----:B------:R-:W-:Y:S01]  /*23f0*/  IMAD.IADD R154, R171, 0x1, R167 ;  /* 0x00000001ab9a7824 */ /* 0x000fe200078e02a7 */
[----:B------:R-:W-:Y:S02]  /*2400*/  IADD3 R166, P2, P5, R14, R12, R166 ;  /* 0x0000000c0ea67210 */ /* 0x000fe40007d5e0a6 */
[----:B------:R-:W-:Y:S01]  /*2410*/  ISETP.GE.AND P1, PT, R0, 0x9, PT ;  /* 0x000000090000780c */ /* 0x000fe20003f26270 */
[----:B------:R-:W-:Y:S01]  /*2420*/  IMAD R22, R169, R156, RZ ;  /* 0x0000009ca9167224 */ /* 0x000fe200078e02ff */
[----:B------:R-:W-:-:S02]  /*2430*/  IADD3.X R167, R21, R13, R154, P2, P5 ;  /* 0x0000000d15a77210 */ /* 0x000fc400017ea49a */
[----:B------:R-:W-:Y:S01]  /*2440*/  ISETP.LT.OR P2, PT, R3, 0x1, !P1 ;  /* 0x000000010300780c */ /* 0x000fe20004f41670 */
[----:B------:R-:W-:-:S05]  /*2450*/  @!P3 IMAD R169, R88, R155, R22 ;  /* 0x0000009b58a9b224 */ /* 0x000fca00078e0216 */
[----:B------:R1:W-:Y:S01]  /*2460*/  @!P3 STG.E.U8 desc[UR36][R160.64], R169 ;  /* 0x000000a9a000b986 */ /* 0x0003e2000c101124 */
[----:B------:R-:W-:Y:S06]  /*2470*/  @P4 BRA `(.L_x_40) ;  /* 0x00000000000c4947 */ /* 0x000fec0003800000 */
[----:B--2---:R-:W1:Y:S02]  /*2480*/  LDG.E.U8 R157, desc[UR36][R162.64+0x1] ;  /* 0x00000124a29d7981 */ /* 0x004e64000c1e1100 */
[----:B-1----:R-:W-:-:S05]  /*2490*/  PRMT R169, R157, 0x8880, RZ ;  /* 0x000088809da97816 */ /* 0x002fca00000000ff */
[----:B------:R-:W-:-:S07]  /*24a0*/  IMAD R22, R169, R156, RZ ;  /* 0x0000009ca9167224 */ /* 0x000fce00078e02ff */
.L_x_40:
[----:B------:R-:W-:Y:S05]  /*24b0*/  BSYNC B1 ;  /* 0x0000000000017941 */ /* 0x000fea0003800000 */
.L_x_39:
[----:B------:R-:W-:Y:S01]  /*24c0*/  @!P4 IMAD R89, R89, R155, R22 ;  /* 0x0000009b5959c224 */ /* 0x000fe200078e0216 */
[----:B------:R-:W-:Y:S04]  /*24d0*/  BSSY B1, `(.L_x_41) ;  /* 0x0000006000017945 */ /* 0x000fe80003800000 */
[----:B------:R3:W-:Y:S01]  /*24e0*/  @!P4 STG.E.U8 desc[UR36][R160.64+0x1], R89 ;  /* 0x00000159a000c986 */ /* 0x0007e2000c101124 */
[----:B------:R-:W-:Y:S05]  /*24f0*/  @P2 BRA `(.L_x_42) ;  /* 0x00000000000c2947 */ /* 0x000fea0003800000 */
[----:B--2---:R-:W3:Y:S02]  /*2500*/  LDG.E.U8 R157, desc[UR36][R166.64] ;  /* 0x00000024a69d7981 */ /* 0x004ee4000c1e1100 */
[----:B---3--:R-:W-:-:S05]  /*2510*/  PRMT R89, R157, 0x8880, RZ ;  /* 0x000088809d597816 */ /* 0x008fca00000000ff */
[----:B------:R-:W-:-:S07]  /*2520*/  IMAD R22, R89, R156, RZ ;  /* 0x0000009c59167224 */ /* 0x000fce00078e02ff */
.L_x_42:
[----:B------:R-:W-:Y:S05]  /*2530*/  BSYNC B1 ;  /* 0x0000000000017941 */ /* 0x000fea0003800000 */
.L_x_41:
[C---:B------:R-:W-:Y:S01]  /*2540*/  ISETP.LT.OR P4, PT, R3.reuse, 0x2, !P1 ;  /* 0x000000020300780c */ /* 0x040fe20004f81670 */
[----:B---3--:R-:W-:Y:S01]  /*2550*/  @!P2 IMAD R89, R90, R155, R22 ;  /* 0x0000009b5a59a224 */ /* 0x008fe200078e0216 */
[----:B------:R-:W-:Y:S01]  /*2560*/  BSSY B1, `(.L_x_43) ;  /* 0x0000009000017945 */ /* 0x000fe20003800000 */
[C---:B------:R-:W-:Y:S02]  /*2570*/  ISETP.LT.OR P3, PT, R3.reuse, 0x9, !P0 ;  /* 0x000000090300780c */ /* 0x040fe40004761670 */
[C---:B------:R-:W-:Y:S01]  /*2580*/  ISETP.LT.OR P5, PT, R3.reuse, 0xa, !P0 ;  /* 0x0000000a0300780c */ /* 0x040fe200047a1670 */
[----:B------:R3:W-:Y:S01]  /*2590*/  @!P2 STG.E.U8 desc[UR36][R8.64], R89 ;  /* 0x000000590800a986 */ /* 0x0007e2000c101124 */
[----:B------:R-:W-:-:S06]  /*25a0*/  ISETP.LT.OR P2, PT, R3, 0x9, !P1 ;  /* 0x000000090300780c */ /* 0x000fcc0004f41670 */
[----:B------:R-:W-:Y:S07]  /*25b0*/  @P4 BRA `(.L_x_44) ;  /* 0x00000000000c4947 */ /* 0x000fee0003800000 */
[----:B--2---:R-:W3:Y:S02]  /*25c0*/  LDG.E.U8 R157, desc[UR36][R166.64+0x1] ;  /* 0x00000124a69d7981 */ /* 0x004ee4000c1e1100 */
[----:B---3--:R-:W-:-:S05]  /*25d0*/  PRMT R89, R157, 0x8880, RZ ;  /* 0x000088809d597816 */ /* 0x008fca00000000ff */
[----:B------:R-:W-:-:S07]  /*25e0*/  IMAD R22, R89, R156, RZ ;  /* 0x0000009c59167224 */ /* 0x000fce00078e02ff */
.L_x_44:
[----:B------:R-:W-:Y:S05]  /*25f0*/  BSYNC B1 ;  /* 0x0000000000017941 */ /* 0x000fea0003800000 */
.L_x_43:
[----:B------:R-:W-:Y:S01]  /*2600*/  @!P4 IMAD R91, R91, R155, R22 ;  /* 0x0000009b5b5bc224 */ /* 0x000fe200078e0216 */
[----:B------:R-:W-:Y:S04]  /*2610*/  BSSY B1, `(.L_x_45) ;  /* 0x0000006000017945 */ /* 0x000fe80003800000 */
[----:B------:R4:W-:Y:S01]  /*2620*/  @!P4 STG.E.U8 desc[UR36][R8.64+0x1], R91 ;  /* 0x0000015b0800c986 */ /* 0x0009e2000c101124 */
[----:B------:R-:W-:Y:S05]  /*2630*/  @P3 BRA `(.L_x_46) ;  /* 0x00000000000c3947 */ /* 0x000fea0003800000 */
[----:B--2---:R-:W3:Y:S02]  /*2640*/  LDG.E.U8 R157, desc[UR36][R162.64+0x8] ;  /* 0x00000824a29d7981 */ /* 0x004ee4000c1e1100 */
[----:B---3--:R-:W-:-:S05]  /*2650*/  PRMT R89, R157, 0x8880, RZ ;  /* 0x000088809d597816 */ /* 0x008fca00000000ff */
[----:B------:R-:W-:-:S07]  /*2660*/  IMAD R22, R89, R156, RZ ;  /* 0x0000009c59167224 */ /* 0x000fce00078e02ff */
.L_x_46:
[----:B------:R-:W-:Y:S05]  /*2670*/  BSYNC B1 ;  /* 0x0000000000017941 */ /* 0x000fea0003800000 */
.L_x_45:
[----:B---3--:R-:W-:Y:S01]  /*2680*/  @!P3 IMAD R89, R92, R155, R22 ;  /* 0x0000009b5c59b224 */ /* 0x008fe200078e0216 */
[----:B------:R-:W-:Y:S04]  /*2690*/  BSSY B1, `(.L_x_47) ;  /* 0x0000006000017945 */ /* 0x000fe80003800000 */
[----:B------:R3:W-:Y:S01]  /*26a0*/  @!P3 STG.E.U8 desc[UR36][R160.64+0x8], R89 ;  /* 0x00000859a000b986 */ /* 0x0007e2000c101124 */
[----:B------:R-:W-:Y:S05]  /*26b0*/  @P5 BRA `(.L_x_48) ;  /* 0x00000000000c5947 */ /* 0x000fea0003800000 */
[----:B--2---:R-:W3:Y:S02]  /*26c0*/  LDG.E.U8 R157, desc[UR36][R162.64+0x9] ;  /* 0x00000924a29d7981 */ /* 0x004ee4000c1e1100 */
[----:B---3--:R-:W-:-:S05]  /*26d0*/  PRMT R89, R157, 0x8880, RZ ;  /* 0x000088809d597816 */ /* 0x008fca00000000ff */
[----:B------:R-:W-:-:S07]  /*26e0*/  IMAD R22, R89, R156, RZ ;  /* 0x0000009c59167224 */ /* 0x000fce00078e02ff */
.L_x_48:
[----:B------:R-:W-:Y:S05]  /*26f0*/  BSYNC B1 ;  /* 0x0000000000017941 */ /* 0x000fea0003800000 */
.L_x_47:
[----:B------:R-:W-:Y:S01]  /*2700*/  @!P5 IMAD R93, R93, R155, R22 ;  /* 0x0000009b5d5dd224 */ /* 0x000fe200078e0216 */
[----:B------:R-:W-:Y:S04]  /*2710*/  BSSY B1, `(.L_x_49) ;  /* 0x0000006000017945 */ /* 0x000fe80003800000 */
[----:B------:R0:W-:Y:S01]  /*2720*/  @!P5 STG.E.U8 desc[UR36][R160.64+0x9], R93 ;  /* 0x0000095da000d986 */ /* 0x0001e2000c101124 */
[----:B------:R-:W-:Y:S05]  /*2730*/  @P2 BRA `(.L_x_50) ;  /* 0x00000000000c2947 */ /* 0x000fea0003800000 */
[----:B--2---:R-:W3:Y:S02]  /*2740*/  LDG.E.U8 R157, desc[UR36][R166.64+0x8] ;  /* 0x00000824a69d7981 */ /* 0x004ee4000c1e1100 */
[----:B---3--:R-:W-:-:S05]  /*2750*/  PRMT R89, R157, 0x8880, RZ ;  /* 0x000088809d597816 */ /* 0x008fca00000000ff */
[----:B------:R-:W-:-:S07]  /*2760*/  IMAD R22, R89, R156, RZ ;  /* 0x0000009c59167224 */ /* 0x000fce00078e02ff */
.L_x_50:
[----:B------:R-:W-:Y:S05]  /*2770*/  BSYNC B1 ;  /* 0x0000000000017941 */ /* 0x000fea0003800000 */
.L_x_49:
        /* <DEDUP_REMOVED lines=11> */
.L_x_52:
[----:B------:R-:W-:Y:S05]  /*2830*/  BSYNC B1 ;  /* 0x0000000000017941 */ /* 0x000fea0003800000 */
.L_x_51:
[----:B------:R-:W-:Y:S01]  /*2840*/  @!P4 IMAD R95, R95, R155, R22 ;  /* 0x0000009b5f5fc224 */ /* 0x000fe200078e0216 */
[----:B------:R-:W-:Y:S04]  /*2850*/  BSSY B1, `(.L_x_53) ;  /* 0x0000006000017945 */ /* 0x000fe80003800000 */
[----:B------:R0:W-:Y:S01]  /*2860*/  @!P4 STG.E.U8 desc[UR36][R8.64+0x9], R95 ;  /* 0x0000095f0800c986 */ /* 0x0001e2000c101124 */
[----:B------:R-:W-:Y:S05]  /*2870*/  @P3 BRA `(.L_x_54) ;  /* 0x00000000000c3947 */ /* 0x000fea0003800000 */
[----:B--2---:R-:W3:Y:S02]  /*2880*/  LDG.E.U8 R157, desc[UR36][R162.64+0x10] ;  /* 0x00001024a29d7981 */ /* 0x004ee4000c1e1100 */
[----:B---3--:R-:W-:-:S05]  /*2890*/  PRMT R89, R157, 0x8880, RZ ;  /* 0x000088809d597816 */ /* 0x008fca00000000ff */
[----:B------:R-:W-:-:S07]  /*28a0*/  IMAD R22, R89, R156, RZ ;  /* 0x0000009c59167224 */ /* 0x000fce00078e02ff */
.L_x_54:
[----:B------:R-:W-:Y:S05]  /*28b0*/  BSYNC B1 ;  /* 0x0000000000017941 */ /* 0x000fea0003800000 */
.L_x_53:
[----:B---3--:R-:W-:Y:S01]  /*28c0*/  @!P3 IMAD R89, R96, R155, R22 ;  /* 0x0000009b6059b224 */ /* 0x008fe200078e0216 */
[----:B------:R-:W-:Y:S04]  /*28d0*/  BSSY B1, `(.L_x_55) ;  /* 0x0000006000017945 */ /* 0x000fe80003800000 */
[----:B------:R3:W-:Y:S01]  /*28e0*/  @!P3 STG.E.U8 desc[UR36][R160.64+0x10], R89 ;  /* 0x00001059a000b986 */ /* 0x0007e2000c101124 */
[----:B------:R-:W-:Y:S05]  /*28f0*/  @P5 BRA `(.L_x_56) ;  /* 0x00000000000c5947 */ /* 0x000fea0003800000 */
[----:B--2---:R-:W3:Y:S02]  /*2900*/  LDG.E.U8 R157, desc[UR36][R162.64+0x11] ;  /* 0x00001124a29d7981 */ /* 0x004ee4000c1e1100 */
[----:B---3--:R-:W-:-:S05]  /*2910*/  PRMT R89, R157, 0x8880, RZ ;  /* 0x000088809d597816 */ /* 0x008fca00000000ff */
[----:B------:R-:W-:-:S07]  /*2920*/  IMAD R22, R89, R156, RZ ;  /* 0x0000009c59167224 */ /* 0x000fce00078e02ff */
.L_x_56:
[----:B------:R-:W-:Y:S05]  /*2930*/  BSYNC B1 ;  /* 0x0000000000017941 */ /* 0x000fea0003800000 */
.L_x_55:
[----:B------:R-:W-:Y:S01]  /*2940*/  @!P5 IMAD R97, R97, R155, R22 ;  /* 0x0000009b6161d224 */ /* 0x000fe200078e0216 */
[----:B------:R-:W-:Y:S04]  /*2950*/  BSSY B1, `(.L_x_57) ;  /* 0x0000006000017945 */ /* 0x000fe80003800000 */
[----:B------:R0:W-:Y:S01]  /*2960*/  @!P5 STG.E.U8 desc[UR36][R160.64+0x11], R97 ;  /* 0x00001161a000d986 */ /* 0x0001e2000c101124 */
[----:B------:R-:W-:Y:S05]  /*2970*/  @P2 BRA `(.L_x_58) ;  /* 0x00000000000c2947 */ /* 0x000fea0003800000 */
[----:B--2---:R-:W3:Y:S02]  /*2980*/  LDG.E.U8 R157, desc[UR36][R166.64+0x10] ;  /* 0x00001024a69d7981 */ /* 0x004ee4000c1e1100 */
[----:B---3--:R-:W-:-:S05]  /*2990*/  PRMT R89, R157, 0x8880, RZ ;  /* 0x000088809d597816 */ /* 0x008fca00000000ff */
[----:B------:R-:W-:-:S07]  /*29a0*/  IMAD R22, R89, R156, RZ ;  /* 0x0000009c59167224 */ /* 0x000fce00078e02ff */
.L_x_58:
[----:B------:R-:W-:Y:S05]  /*29b0*/  BSYNC B1 ;  /* 0x0000000000017941 */ /* 0x000fea0003800000 */
.L_x_57:
        /* <DEDUP_REMOVED lines=11> */
.L_x_60:
[----:B------:R-:W-:Y:S05]  /*2a70*/  BSYNC B1 ;  /* 0x0000000000017941 */ /* 0x000fea0003800000 */
.L_x_59:
[----:B------:R-:W-:Y:S01]  /*2a80*/  @!P4 IMAD R99, R99, R155, R22 ;  /* 0x0000009b6363c224 */ /* 0x000fe200078e0216 */
[----:B------:R-:W-:Y:S04]  /*2a90*/  BSSY B1, `(.L_x_61) ;  /* 0x0000006000017945 */ /* 0x000fe80003800000 */
[----:B------:R0:W-:Y:S01]  /*2aa0*/  @!P4 STG.E.U8 desc[UR36][R8.64+0x11], R99 ;  /* 0x000011630800c986 */ /* 0x0001e2000c101124 */
[----:B------:R-:W-:Y:S05]  /*2ab0*/  @P3 BRA `(.L_x_62) ;  /* 0x00000000000c3947 */ /* 0x000fea0003800000 */
[----:B--2---:R-:W3:Y:S02]  /*2ac0*/  LDG.E.U8 R157, desc[UR36][R162.64+0x18] ;  /* 0x00001824a29d7981 */ /* 0x004ee4000c1e1100 */
[----:B---3--:R-:W-:-:S05]  /*2ad0*/  PRMT R89, R157, 0x8880, RZ ;  /* 0x000088809d597816 */ /* 0x008fca00000000ff */
[----:B------:R-:W-:-:S07]  /*2ae0*/  IMAD R22, R89, R156, RZ ;  /* 0x0000009c59167224 */ /* 0x000fce00078e02ff */
.L_x_62:
[----:B------:R-:W-:Y:S05]  /*2af0*/  BSYNC B1 ;  /* 0x0000000000017941 */ /* 0x000fea0003800000 */
.L_x_61:
[----:B---3--:R-:W-:Y:S01]  /*2b00*/  @!P3 IMAD R89, R100, R155, R22 ;  /* 0x0000009b6459b224 */ /* 0x008fe200078e0216 */
[----:B------:R-:W-:Y:S04]  /*2b10*/  BSSY B1, `(.L_x_63) ;  /* 0x0000006000017945 */ /* 0x000fe80003800000 */
[----:B------:R3:W-:Y:S01]  /*2b20*/  @!P3 STG.E.U8 desc[UR36][R160.64+0x18], R89 ;  /* 0x00001859a000b986 */ /* 0x0007e2000c101124 */
[----:B------:R-:W-:Y:S05]  /*2b30*/  @P5 BRA `(.L_x_64) ;  /* 0x00000000000c5947 */ /* 0x000fea0003800000 */
[----:B--2---:R-:W3:Y:S02]  /*2b40*/  LDG.E.U8 R157, desc[UR36][R162.64+0x19] ;  /* 0x00001924a29d7981 */ /* 0x004ee4000c1e1100 */
[----:B---3--:R-:W-:-:S05]  /*2b50*/  PRMT R89, R157, 0x8880, RZ ;  /* 0x000088809d597816 */ /* 0x008fca00000000ff */
[----:B------:R-:W-:-:S07]  /*2b60*/  IMAD R22, R89, R156, RZ ;  /* 0x0000009c59167224 */ /* 0x000fce00078e02ff */
.L_x_64:
[----:B------:R-:W-:Y:S05]  /*2b70*/  BSYNC B1 ;  /* 0x0000000000017941 */ /* 0x000fea0003800000 */
.L_x_63:
[----:B------:R-:W-:Y:S01]  /*2b80*/  @!P5 IMAD R101, R101, R155, R22 ;  /* 0x0000009b6565d224 */ /* 0x000fe200078e0216 */
[----:B------:R-:W-:Y:S04]  /*2b90*/  BSSY B1, `(.L_x_65) ;  /* 0x0000006000017945 */ /* 0x000fe80003800000 */
[----:B------:R0:W-:Y:S01]  /*2ba0*/  @!P5 STG.E.U8 desc[UR36][R160.64+0x19], R101 ;  /* 0x00001965a000d986 */ /* 0x0001e2000c101124 */
[----:B------:R-:W-:Y:S05]  /*2bb0*/  @P2 BRA `(.L_x_66) ;  /* 0x00000000000c2947 */ /* 0x000fea0003800000 */
[----:B--2---:R-:W3:Y:S02]  /*2bc0*/  LDG.E.U8 R157, desc[UR36][R166.64+0x18] ;  /* 0x00001824a69d7981 */ /* 0x004ee4000c1e1100 */
[----:B---3--:R-:W-:-:S05]  /*2bd0*/  PRMT R89, R157, 0x8880, RZ ;  /* 0x000088809d597816 */ /* 0x008fca00000000ff */
[----:B------:R-:W-:-:S07]  /*2be0*/  IMAD R22, R89, R156, RZ ;  /* 0x0000009c59167224 */ /* 0x000fce00078e02ff */
.L_x_66:
[----:B------:R-:W-:Y:S05]  /*2bf0*/  BSYNC B1 ;  /* 0x0000000000017941 */ /* 0x000fea0003800000 */
.L_x_65:
        /* <DEDUP_REMOVED lines=11> */
.L_x_68:
[----:B------:R-:W-:Y:S05]  /*2cb0*/  BSYNC B1 ;  /* 0x0000000000017941 */ /* 0x000fea0003800000 */
.L_x_67:
[----:B------:R-:W-:Y:S01]  /*2cc0*/  @!P4 IMAD R103, R103, R155, R22 ;  /* 0x0000009b6767c224 */ /* 0x000fe200078e0216 */
[----:B------:R-:W-:Y:S04]  /*2cd0*/  BSSY B1, `(.L_x_69) ;  /* 0x0000006000017945 */ /* 0x000fe80003800000 */
[----:B------:R0:W-:Y:S01]  /*2ce0*/  @!P4 STG.E.U8 desc[UR36][R8.64+0x19], R103 ;  /* 0x000019670800c986 */ /* 0x0001e2000c101124 */
[----:B------:R-:W-:Y:S05]  /*2cf0*/  @P3 BRA `(.L_x_70) ;  /* 0x00000000000c3947 */ /* 0x000fea0003800000 */
[----:B--2---:R-:W3:Y:S02]  /*2d00*/  LDG.E.U8 R157, desc[UR36][R162.64+0x20] ;  /* 0x00002024a29d7981 */ /* 0x004ee4000c1e1100 */
[----:B---3--:R-:W-:-:S05]  /*2d10*/  PRMT R89, R157, 0x8880, RZ ;  /* 0x000088809d597816 */ /* 0x008fca00000000ff */
[----:B------:R-:W-:-:S07]  /*2d20*/  IMAD R22, R89, R156, RZ ;  /* 0x0000009c59167224 */ /* 0x000fce00078e02ff */
.L_x_70:
[----:B------:R-:W-:Y:S05]  /*2d30*/  BSYNC B1 ;  /* 0x0000000000017941 */ /* 0x000fea0003800000 */
.L_x_69:
[----:B---3--:R-:W-:Y:S01]  /*2d40*/  @!P3 IMAD R89, R104, R155, R22 ;  /* 0x0000009b6859b224 */ /* 0x008fe200078e0216 */
[----:B------:R-:W-:Y:S04]  /*2d50*/  BSSY B1, `(.L_x_71) ;  /* 0x0000006000017945 */ /* 0x000fe80003800000 */
[----:B------:R3:W-:Y:S01]  /*2d60*/  @!P3 STG.E.U8 desc[UR36][R160.64+0x20], R89 ;  /* 0x00002059a000b986 */ /* 0x0007e2000c101124 */
[----:B------:R-:W-:Y:S05]  /*2d70*/  @P5 BRA `(.L_x_72) ;  /* 0x00000000000c5947 */ /* 0x000fea0003800000 */
[----:B--2---:R-:W3:Y:S02]  /*2d80*/  LDG.E.U8 R157, desc[UR36][R162.64+0x21] ;  /* 0x00002124a29d7981 */ /* 0x004ee4000c1e1100 */
[----:B---3--:R-:W-:-:S05]  /*2d90*/  PRMT R89, R157, 0x8880, RZ ;  /* 0x000088809d597816 */ /* 0x008fca00000000ff */
[----:B------:R-:W-:-:S07]  /*2da0*/  IMAD R22, R89, R156, RZ ;  /* 0x0000009c59167224 */ /* 0x000fce00078e02ff */
.L_x_72:
[----:B------:R-:W-:Y:S05]  /*2db0*/  BSYNC B1 ;  /* 0x0000000000017941 */ /* 0x000fea0003800000 */
.L_x_71:
[----:B------:R-:W-:Y:S01]  /*2dc0*/  @!P5 IMAD R105, R105, R155, R22 ;  /* 0x0000009b6969d224 */ /* 0x000fe200078e0216 */
[----:B------:R-:W-:Y:S04]  /*2dd0*/  BSSY B1, `(.L_x_73) ;  /* 0x0000006000017945 */ /* 0x000fe80003800000 */
[----:B------:R0:W-:Y:S01]  /*2de0*/  @!P5 STG.E.U8 desc[UR36][R160.64+0x21], R105 ;  /* 0x00002169a000d986 */ /* 0x0001e2000c101124 */
[----:B------:R-:W-:Y:S05]  /*2df0*/  @P2 BRA `(.L_x_74) ;  /* 0x00000000000c2947 */ /* 0x000fea0003800000 */
[----:B--2---:R-:W3:Y:S02]  /*2e00*/  LDG.E.U8 R157, desc[UR36][R166.64+0x20] ;  /* 0x00002024a69d7981 */ /* 0x004ee4000c1e1100 */
[----:B---3--:R-:W-:-:S05]  /*2e10*/  PRMT R89, R157, 0x8880, RZ ;  /* 0x000088809d597816 */ /* 0x008fca00000000ff */
[----:B------:R-:W-:-:S07]  /*2e20*/  IMAD R22, R89, R156, RZ ;  /* 0x0000009c59167224 */ /* 0x000fce00078e02ff */
.L_x_74:
[----:B------:R-:W-:Y:S05]  /*2e30*/  BSYNC B1 ;  /* 0x0000000000017941 */ /* 0x000fea0003800000 */
.L_x_73:
        /* <DEDUP_REMOVED lines=11> */
.L_x_76:
[----:B------:R-:W-:Y:S05]  /*2ef0*/  BSYNC B1 ;  /* 0x0000000000017941 */ /* 0x000fea0003800000 */
.L_x_75:
[----:B------:R-:W-:Y:S01]  /*2f00*/  @!P4 IMAD R107, R107, R155, R22 ;  /* 0x0000009b6b6bc224 */ /* 0x000fe200078e0216 */
[----:B------:R-:W-:Y:S04]  /*2f10*/  BSSY B1, `(.L_x_77) ;  /* 0x0000006000017945 */ /* 0x000fe80003800000 */
[----:B------:R0:W-:Y:S01]  /*2f20*/  @!P4 STG.E.U8 desc[UR36][R8.64+0x21], R107 ;  /* 0x0000216b0800c986 */ /* 0x0001e2000c101124 */
[----:B------:R-:W-:Y:S05]  /*2f30*/  @P3 BRA `(.L_x_78) ;  /* 0x00000000000c3947 */ /* 0x000fea0003800000 */
[----:B--2---:R-:W3:Y:S02]  /*2f40*/  LDG.E.U8 R157, desc[UR36][R162.64+0x28] ;  /* 0x00002824a29d7981 */ /* 0x004ee4000c1e1100 */
[----:B---3--:R-:W-:-:S05]  /*2f50*/  PRMT R89, R157, 0x8880, RZ ;  /* 0x000088809d597816 */ /* 0x008fca00000000ff */
[----:B------:R-:W-:-:S07]  /*2f60*/  IMAD R22, R89, R156, RZ ;  /* 0x0000009c59167224 */ /* 0x000fce00078e02ff */
.L_x_78:
[----:B------:R-:W-:Y:S05]  /*2f70*/  BSYNC B1 ;  /* 0x0000000000017941 */ /* 0x000fea0003800000 */
.L_x_77:
[----:B---3--:R-:W-:Y:S01]  /*2f80*/  @!P3 IMAD R89, R108, R155, R22 ;  /* 0x0000009b6c59b224 */ /* 0x008fe200078e0216 */
[----:B------:R-:W-:Y:S04]  /*2f90*/  BSSY B1, `(.L_x_79) ;  /* 0x0000006000017945 */ /* 0x000fe80003800000 */
[----:B------:R3:W-:Y:S01]  /*2fa0*/  @!P3 STG.E.U8 desc[UR36][R160.64+0x28], R89 ;  /* 0x00002859a000b986 */ /* 0x0007e2000c101124 */
[----:B------:R-:W-:Y:S05]  /*2fb0*/  @P5 BRA `(.L_x_80) ;  /* 0x00000000000c5947 */ /* 0x000fea0003800000 */
[----:B--2---:R-:W3:Y:S02]  /*2fc0*/  LDG.E.U8 R157, desc[UR36][R162.64+0x29] ;  /* 0x00002924a29d7981 */ /* 0x004ee4000c1e1100 */
[----:B---3--:R-:W-:-:S05]  /*2fd0*/  PRMT R89, R157, 0x8880, RZ ;  /* 0x000088809d597816 */ /* 0x008fca00000000ff */
[----:B------:R-:W-:-:S07]  /*2fe0*/  IMAD R22, R89, R156, RZ ;  /* 0x0000009c59167224 */ /* 0x000fce00078e02ff */
.L_x_80:
[----:B------:R-:W-:Y:S05]  /*2ff0*/  BSYNC B1 ;  /* 0x0000000000017941 */ /* 0x000fea0003800000 */
.L_x_79:
[----:B------:R-:W-:Y:S01]  /*3000*/  @!P5 IMAD R109, R109, R155, R22 ;  /* 0x0000009b6d6dd224 */ /* 0x000fe200078e0216 */
[----:B------:R-:W-:Y:S04]  /*3010*/  BSSY B1, `(.L_x_81) ;  /* 0x0000006000017945 */ /* 0x000fe80003800000 */
[----:B------:R0:W-:Y:S01]  /*3020*/  @!P5 STG.E.U8 desc[UR36][R160.64+0x29], R109 ;  /* 0x0000296da000d986 */ /* 0x0001e2000c101124 */
[----:B------:R-:W-:Y:S05]  /*3030*/  @P2 BRA `(.L_x_82) ;  /* 0x00000000000c2947 */ /* 0x000fea0003800000 */
[----:B--2---:R-:W3:Y:S02]  /*3040*/  LDG.E.U8 R157, desc[UR36][R166.64+0x28] ;  /* 0x00002824a69d7981 */ /* 0x004ee4000c1e1100 */
[----:B---3--:R-:W-:-:S05]  /*3050*/  PRMT R89, R157, 0x8880, RZ ;  /* 0x000088809d597816 */ /* 0x008fca00000000ff */
[----:B------:R-:W-:-:S07]  /*3060*/  IMAD R22, R89, R156, RZ ;  /* 0x0000009c59167224 */ /* 0x000fce00078e02ff */
.L_x_82:
[----:B------:R-:W-:Y:S05]  /*3070*/  BSYNC B1 ;  /* 0x0000000000017941 */ /* 0x000fea0003800000 */
.L_x_81:
        /* <DEDUP_REMOVED lines=11> */
.L_x_84:
[----:B------:R-:W-:Y:S05]  /*3130*/  BSYNC B1 ;  /* 0x0000000000017941 */ /* 0x000fea0003800000 */
.L_x_83:
[----:B------:R-:W-:Y:S01]  /*3140*/  @!P4 IMAD R111, R111, R155, R22 ;  /* 0x0000009b6f6fc224 */ /* 0x000fe200078e0216 */
[----:B------:R-:W-:Y:S04]  /*3150*/  BSSY B1, `(.L_x_85) ;  /* 0x0000006000017945 */ /* 0x000fe80003800000 */
[----:B------:R0:W-:Y:S01]  /*3160*/  @!P4 STG.E.U8 desc[UR36][R8.64+0x29], R111 ;  /* 0x0000296f0800c986 */ /* 0x0001e2000c101124 */
[----:B------:R-:W-:Y:S05]  /*3170*/  @P3 BRA `(.L_x_86) ;  /* 0x00000000000c3947 */ /* 0x000fea0003800000 */
[----:B--2---:R-:W3:Y:S02]  /*3180*/  LDG.E.U8 R157, desc[UR36][R162.64+0x30] ;  /* 0x00003024a29d7981 */ /* 0x004ee4000c1e1100 */
[----:B---3--:R-:W-:-:S05]  /*3190*/  PRMT R89, R157, 0x8880, RZ ;  /* 0x000088809d597816 */ /* 0x008fca00000000ff */
[----:B------:R-:W-:-:S07]  /*31a0*/  IMAD R22, R89, R156, RZ ;  /* 0x0000009c59167224 */ /* 0x000fce00078e02ff */
.L_x_86:
[----:B------:R-:W-:Y:S05]  /*31b0*/  BSYNC B1 ;  /* 0x0000000000017941 */ /* 0x000fea0003800000 */
.L_x_85:
[----:B---3--:R-:W-:Y:S01]  /*31c0*/  @!P3 IMAD R89, R112, R155, R22 ;  /* 0x0000009b7059b224 */ /* 0x008fe200078e0216 */
[----:B------:R-:W-:Y:S04]  /*31d0*/  BSSY B1, `(.L_x_87) ;  /* 0x0000006000017945 */ /* 0x000fe80003800000 */
[----:B------:R3:W-:Y:S01]  /*31e0*/  @!P3 STG.E.U8 desc[UR36][R160.64+0x30], R89 ;  /* 0x00003059a000b986 */ /* 0x0007e2000c101124 */
[----:B------:R-:W-:Y:S05]  /*31f0*/  @P5 BRA `(.L_x_88) ;  /* 0x00000000000c5947 */ /* 0x000fea0003800000 */
[----:B--2---:R-:W3:Y:S02]  /*3200*/  LDG.E.U8 R157, desc[UR36][R162.64+0x31] ;  /* 0x00003124a29d7981 */ /* 0x004ee4000c1e1100 */
[----:B---3--:R-:W-:-:S05]  /*3210*/  PRMT R89, R157, 0x8880, RZ ;  /* 0x000088809d597816 */ /* 0x008fca00000000ff */
[----:B------:R-:W-:-:S07]  /*3220*/  IMAD R22, R89, R156, RZ ;  /* 0x0000009c59167224 */ /* 0x000fce00078e02ff */
.L_x_88:
[----:B------:R-:W-:Y:S05]  /*3230*/  BSYNC B1 ;  /* 0x0000000000017941 */ /* 0x000fea0003800000 */
.L_x_87:
[----:B------:R-:W-:Y:S01]  /*3240*/  @!P5 IMAD R113, R113, R155, R22 ;  /* 0x0000009b7171d224 */ /* 0x000fe200078e0216 */
[----:B------:R-:W-:Y:S04]  /*3250*/  BSSY B1, `(.L_x_89) ;  /* 0x0000006000017945 */ /* 0x000fe80003800000 */
[----:B------:R0:W-:Y:S01]  /*3260*/  @!P5 STG.E.U8 desc[UR36][R160.64+0x31], R113 ;  /* 0x00003171a000d986 */ /* 0x0001e2000c101124 */
[----:B------:R-:W-:Y:S05]  /*3270*/  @P2 BRA `(.L_x_90) ;  /* 0x00000000000c2947 */ /* 0x000fea0003800000 */
[----:B--2---:R-:W3:Y:S02]  /*3280*/  LDG.E.U8 R157, desc[UR36][R166.64+0x30] ;  /* 0x00003024a69d7981 */ /* 0x004ee4000c1e1100 */
[----:B---3--:R-:W-:-:S05]  /*3290*/  PRMT R89, R157, 0x8880, RZ ;  /* 0x000088809d597816 */ /* 0x008fca00000000ff */
[----:B------:R-:W-:-:S07]  /*32a0*/  IMAD R22, R89, R156, RZ ;  /* 0x0000009c59167224 */ /* 0x000fce00078e02ff */
.L_x_90:
[----:B------:R-:W-:Y:S05]  /*32b0*/  BSYNC B1 ;  /* 0x0000000000017941 */ /* 0x000fea0003800000 */
.L_x_89:
        /* <DEDUP_REMOVED lines=11> */
.L_x_92:
[----:B------:R-:W-:Y:S05]  /*3370*/  BSYNC B1 ;  /* 0x0000000000017941 */ /* 0x000fea0003800000 */
.L_x_91:
[----:B------:R-:W-:Y:S01]  /*3380*/  @!P4 IMAD R115, R115, R155, R22 ;  /* 0x0000009b7373c224 */ /* 0x000fe200078e0216 */
[----:B------:R-:W-:Y:S04]  /*3390*/  BSSY B1, `(.L_x_93) ;  /* 0x0000006000017945 */ /* 0x000fe80003800000 */
[----:B------:R0:W-:Y:S01]  /*33a0*/  @!P4 STG.E.U8 desc[UR36][R8.64+0x31], R115 ;  /* 0x000031730800c986 */ /* 0x0001e2000c101124 */
[----:B------:R-:W-:Y:S05]  /*33b0*/  @P3 BRA `(.L_x_94) ;  /* 0x00000000000c3947 */ /* 0x000fea0003800000 */
[----:B--2---:R-:W3:Y:S02]  /*33c0*/  LDG.E.U8 R157, desc[UR36][R162.64+0x38] ;  /* 0x00003824a29d7981 */ /* 0x004ee4000c1e1100 */
[----:B---3--:R-:W-:-:S05]  /*33d0*/  PRMT R89, R157, 0x8880, RZ ;  /* 0x000088809d597816 */ /* 0x008fca00000000ff */
[----:B------:R-:W-:-:S07]  /*33e0*/  IMAD R22, R89, R156, RZ ;  /* 0x0000009c59167224 */ /* 0x000fce00078e02ff */
.L_x_94:
[----:B------:R-:W-:Y:S05]  /*33f0*/  BSYNC B1 ;  /* 0x0000000000017941 */ /* 0x000fea0003800000 */
.L_x_93:
[----:B---3--:R-:W-:Y:S01]  /*3400*/  @!P3 IMAD R89, R116, R155, R22 ;  /* 0x0000009b7459b224 */ /* 0x008fe200078e0216 */
[----:B------:R-:W-:Y:S04]  /*3410*/  BSSY B1, `(.L_x_95) ;  /* 0x0000006000017945 */ /* 0x000fe80003800000 */
[----:B------:R3:W-:Y:S01]  /*3420*/  @!P3 STG.E.U8 desc[UR36][R160.64+0x38], R89 ;  /* 0x00003859a000b986 */ /* 0x0007e2000c101124 */
[----:B------:R-:W-:Y:S05]  /*3430*/  @P5 BRA `(.L_x_96) ;  /* 0x00000000000c5947 */ /* 0x000fea0003800000 */
[----:B--2---:R-:W3:Y:S02]  /*3440*/  LDG.E.U8 R157, desc[UR36][R162.64+0x39] ;  /* 0x00003924a29d7981 */ /* 0x004ee4000c1e1100 */
[----:B---3--:R-:W-:-:S05]  /*3450*/  PRMT R89, R157, 0x8880, RZ ;  /* 0x000088809d597816 */ /* 0x008fca00000000ff */
[----:B------:R-:W-:-:S07]  /*3460*/  IMAD R22, R89, R156, RZ ;  /* 0x0000009c59167224 */ /* 0x000fce00078e02ff */
.L_x_96:
[----:B------:R-:W-:Y:S05]  /*3470*/  BSYNC B1 ;  /* 0x0000000000017941 */ /* 0x000fea0003800000 */
.L_x_95:
[----:B------:R-:W-:Y:S01]  /*3480*/  @!P5 IMAD R117, R117, R155, R22 ;  /* 0x0000009b7575d224 */ /* 0x000fe200078e0216 */
[----:B------:R-:W-:Y:S04]  /*3490*/  BSSY B1, `(.L_x_97) ;  /* 0x0000006000017945 */ /* 0x000fe80003800000 */
[----:B------:R0:W-:Y:S01]  /*34a0*/  @!P5 STG.E.U8 desc[UR36][R160.64+0x39], R117 ;  /* 0x00003975a000d986 */ /* 0x0001e2000c101124 */
[----:B------:R-:W-:Y:S05]  /*34b0*/  @P2 BRA `(.L_x_98) ;  /* 0x00000000000c2947 */ /* 0x000fea0003800000 */
[----:B--2---:R-:W3:Y:S02]  /*34c0*/  LDG.E.U8 R157, desc[UR36][R166.64+0x38] ;  /* 0x00003824a69d7981 */ /* 0x004ee4000c1e1100 */
[----:B---3--:R-:W-:-:S05]  /*34d0*/  PRMT R89, R157, 0x8880, RZ ;  /* 0x000088809d597816 */ /* 0x008fca00000000ff */
[----:B------:R-:W-:-:S07]  /*34e0*/  IMAD R22, R89, R156, RZ ;  /* 0x0000009c59167224 */ /* 0x000fce00078e02ff */
.L_x_98:
[----:B------:R-:W-:Y:S05]  /*34f0*/  BSYNC B1 ;  /* 0x0000000000017941 */ /* 0x000fea0003800000 */
.L_x_97:
        /* <DEDUP_REMOVED lines=11> */
.L_x_100:
[----:B------:R-:W-:Y:S05]  /*35b0*/  BSYNC B1 ;  /* 0x0000000000017941 */ /* 0x000fea0003800000 */
.L_x_99:
[----:B------:R-:W-:Y:S01]  /*35c0*/  @!P4 IMAD R119, R119, R155, R22 ;  /* 0x0000009b7777c224 */ /* 0x000fe200078e0216 */
[----:B------:R-:W-:Y:S04]  /*35d0*/  BSSY B1, `(.L_x_101) ;  /* 0x0000006000017945 */ /* 0x000fe80003800000 */
[----:B------:R0:W-:Y:S01]  /*35e0*/  @!P4 STG.E.U8 desc[UR36][R8.64+0x39], R119 ;  /* 0x000039770800c986 */ /* 0x0001e2000c101124 */
[----:B------:R-:W-:Y:S05]  /*35f0*/  @P3 BRA `(.L_x_102) ;  /* 0x00000000000c3947 */ /* 0x000fea0003800000 */
[----:B--2---:R-:W3:Y:S02]  /*3600*/  LDG.E.U8 R157, desc[UR36][R162.64+0x40] ;  /* 0x00004024a29d7981 */ /* 0x004ee4000c1e1100 */
[----:B---3--:R-:W-:-:S05]  /*3610*/  PRMT R89, R157, 0x8880, RZ ;  /* 0x000088809d597816 */ /* 0x008fca00000000ff */
[----:B------:R-:W-:-:S07]  /*3620*/  IMAD R22, R89, R156, RZ ;  /* 0x0000009c59167224 */ /* 0x000fce00078e02ff */
.L_x_102:
[----:B------:R-:W-:Y:S05]  /*3630*/  BSYNC B1 ;  /* 0x0000000000017941 */ /* 0x000fea0003800000 */
.L_x_101:
[----:B---3--:R-:W-:Y:S01]  /*3640*/  @!P3 IMAD R89, R120, R155, R22 ;  /* 0x0000009b7859b224 */ /* 0x008fe200078e0216 */
[----:B------:R-:W-:Y:S04]  /*3650*/  BSSY B1, `(.L_x_103) ;  /* 0x0000006000017945 */ /* 0x000fe80003800000 */
[----:B------:R3:W-:Y:S01]  /*3660*/  @!P3 STG.E.U8 desc[UR36][R160.64+0x40], R89 ;  /* 0x00004059a000b986 */ /* 0x0007e2000c101124 */
[----:B------:R-:W-:Y:S05]  /*3670*/  @P5 BRA `(.L_x_104) ;  /* 0x00000000000c5947 */ /* 0x000fea0003800000 */
[----:B--2---:R-:W3:Y:S02]  /*3680*/  LDG.E.U8 R157, desc[UR36][R162.64+0x41] ;  /* 0x00004124a29d7981 */ /* 0x004ee4000c1e1100 */
[----:B---3--:R-:W-:-:S05]  /*3690*/  PRMT R89, R157, 0x8880, RZ ;  /* 0x000088809d597816 */ /* 0x008fca00000000ff */
[----:B------:R-:W-:-:S07]  /*36a0*/  IMAD R22, R89, R156, RZ ;  /* 0x0000009c59167224 */ /* 0x000fce00078e02ff */
.L_x_104:
[----:B------:R-:W-:Y:S05]  /*36b0*/  BSYNC B1 ;  /* 0x0000000000017941 */ /* 0x000fea0003800000 */
.L_x_103:
[----:B------:R-:W-:Y:S01]  /*36c0*/  @!P5 IMAD R121, R121, R155, R22 ;  /* 0x0000009b7979d224 */ /* 0x000fe200078e0216 */
[----:B------:R-:W-:Y:S04]  /*36d0*/  BSSY B1, `(.L_x_105) ;  /* 0x0000006000017945 */ /* 0x000fe80003800000 */
[----:B------:R0:W-:Y:S01]  /*36e0*/  @!P5 STG.E.U8 desc[UR36][R160.64+0x41], R121 ;  /* 0x00004179a000d986 */ /* 0x0001e2000c101124 */
[----:B------:R-:W-:Y:S05]  /*36f0*/  @P2 BRA `(.L_x_106) ;  /* 0x00000000000c2947 */ /* 0x000fea0003800000 */
[----:B--2---:R-:W3:Y:S02]  /*3700*/  LDG.E.U8 R157, desc[UR36][R166.64+0x40] ;  /* 0x00004024a69d7981 */ /* 0x004ee4000c1e1100 */
[----:B---3--:R-:W-:-:S05]  /*3710*/  PRMT R89, R157, 0x8880, RZ ;  /* 0x000088809d597816 */ /* 0x008fca00000000ff */
[----:B------:R-:W-:-:S07]  /*3720*/  IMAD R22, R89, R156, RZ ;  /* 0x0000009c59167224 */ /* 0x000fce00078e02ff */
.L_x_106:
[----:B------:R-:W-:Y:S05]  /*3730*/  BSYNC B1 ;  /* 0x0000000000017941 */ /* 0x000fea0003800000 */
.L_x_105:
        /* <DEDUP_REMOVED lines=11> */
.L_x_108:
[----:B------:R-:W-:Y:S05]  /*37f0*/  BSYNC B1 ;  /* 0x0000000000017941 */ /* 0x000fea0003800000 */
.L_x_107:
[----:B------:R-:W-:Y:S01]  /*3800*/  @!P4 IMAD R123, R123, R155, R22 ;  /* 0x0000009b7b7bc224 */ /* 0x000fe200078e0216 */
[----:B------:R-:W-:Y:S04]  /*3810*/  BSSY B1, `(.L_x_109) ;  /* 0x0000006000017945 */ /* 0x000fe80003800000 */
[----:B------:R0:W-:Y:S01]  /*3820*/  @!P4 STG.E.U8 desc[UR36][R8.64+0x41], R123 ;  /* 0x0000417b0800c986 */ /* 0x0001e2000c101124 */
[----:B------:R-:W-:Y:S05]  /*3830*/  @P3 BRA `(.L_x_110) ;  /* 0x00000000000c3947 */ /* 0x000fea0003800000 */
[----:B--2---:R-:W3:Y:S02]  /*3840*/  LDG.E.U8 R157, desc[UR36][R162.64+0x48] ;  /* 0x00004824a29d7981 */ /* 0x004ee4000c1e1100 */
[----:B---3--:R-:W-:-:S05]  /*3850*/  PRMT R89, R157, 0x8880, RZ ;  /* 0x000088809d597816 */ /* 0x008fca00000000ff */
[----:B------:R-:W-:-:S07]  /*3860*/  IMAD R22, R89, R156, RZ ;  /* 0x0000009c59167224 */ /* 0x000fce00078e02ff */
.L_x_110:
[----:B------:R-:W-:Y:S05]  /*3870*/  BSYNC B1 ;  /* 0x0000000000017941 */ /* 0x000fea0003800000 */
.L_x_109:
[----:B---3--:R-:W-:Y:S01]  /*3880*/  @!P3 IMAD R89, R124, R155, R22 ;  /* 0x0000009b7c59b224 */ /* 0x008fe200078e0216 */
[----:B------:R-:W-:Y:S04]  /*3890*/  BSSY B1, `(.L_x_111) ;  /* 0x0000006000017945 */ /* 0x000fe80003800000 */
[----:B------:R3:W-:Y:S01]  /*38a0*/  @!P3 STG.E.U8 desc[UR36][R160.64+0x48], R89 ;  /* 0x00004859a000b986 */ /* 0x0007e2000c101124 */
[----:B------:R-:W-:Y:S05]  /*38b0*/  @P5 BRA `(.L_x_112) ;  /* 0x00000000000c5947 */ /* 0x000fea0003800000 */
[----:B--2---:R-:W3:Y:S02]  /*38c0*/  LDG.E.U8 R157, desc[UR36][R162.64+0x49] ;  /* 0x00004924a29d7981 */ /* 0x004ee4000c1e1100 */
[----:B---3--:R-:W-:-:S05]  /*38d0*/  PRMT R89, R157, 0x8880, RZ ;  /* 0x000088809d597816 */ /* 0x008fca00000000ff */
[----:B------:R-:W-:-:S07]  /*38e0*/  IMAD R22, R89, R156, RZ ;  /* 0x0000009c59167224 */ /* 0x000fce00078e02ff */
.L_x_112:
[----:B------:R-:W-:Y:S05]  /*38f0*/  BSYNC B1 ;  /* 0x0000000000017941 */ /* 0x000fea0003800000 */
.L_x_111:
[----:B------:R-:W-:Y:S01]  /*3900*/  @!P5 IMAD R125, R125, R155, R22 ;  /* 0x0000009b7d7dd224 */ /* 0x000fe200078e0216 */
[----:B------:R-:W-:Y:S04]  /*3910*/  BSSY B1, `(.L_x_113) ;  /* 0x0000006000017945 */ /* 0x000fe80003800000 */
[----:B------:R0:W-:Y:S01]  /*3920*/  @!P5 STG.E.U8 desc[UR36][R160.64+0x49], R125 ;  /* 0x0000497da000d986 */ /* 0x0001e2000c101124 */
[----:B------:R-:W-:Y:S05]  /*3930*/  @P2 BRA `(.L_x_114) ;  /* 0x00000000000c2947 */ /* 0x000fea0003800000 */
[----:B--2---:R-:W3:Y:S02]  /*3940*/  LDG.E.U8 R157, desc[UR36][R166.64+0x48] ;  /* 0x00004824a69d7981 */ /* 0x004ee4000c1e1100 */
[----:B---3--:R-:W-:-:S05]  /*3950*/  PRMT R89, R157, 0x8880, RZ ;  /* 0x000088809d597816 */ /* 0x008fca00000000ff */
[----:B------:R-:W-:-:S07]  /*3960*/  IMAD R22, R89, R156, RZ ;  /* 0x0000009c59167224 */ /* 0x000fce00078e02ff */
.L_x_114:
[----:B------:R-:W-:Y:S05]  /*3970*/  BSYNC B1 ;  /* 0x0000000000017941 */ /* 0x000fea0003800000 */
.L_x_113:
        /* <DEDUP_REMOVED lines=11> */
.L_x_116:
[----:B------:R-:W-:Y:S05]  /*3a30*/  BSYNC B1 ;  /* 0x0000000000017941 */ /* 0x000fea0003800000 */
.L_x_115:
[----:B------:R-:W-:Y:S01]  /*3a40*/  @!P4 IMAD R127, R127, R155, R22 ;  /* 0x0000009b7f7fc224 */ /* 0x000fe200078e0216 */
[----:B------:R-:W-:Y:S04]  /*3a50*/  BSSY B1, `(.L_x_117) ;  /* 0x0000006000017945 */ /* 0x000fe80003800000 */
[----:B------:R0:W-:Y:S01]  /*3a60*/  @!P4 STG.E.U8 desc[UR36][R8.64+0x49], R127 ;  /* 0x0000497f0800c986 */ /* 0x0001e2000c101124 */
[----:B------:R-:W-:Y:S05]  /*3a70*/  @P3 BRA `(.L_x_118) ;  /* 0x00000000000c3947 */ /* 0x000fea0003800000 */
[----:B--2---:R-:W3:Y:S02]  /*3a80*/  LDG.E.U8 R157, desc[UR36][R162.64+0x50] ;  /* 0x00005024a29d7981 */ /* 0x004ee4000c1e1100 */
[----:B---3--:R-:W-:-:S05]  /*3a90*/  PRMT R89, R157, 0x8880, RZ ;  /* 0x000088809d597816 */ /* 0x008fca00000000ff */
[----:B------:R-:W-:-:S07]  /*3aa0*/  IMAD R22, R89, R156, RZ ;  /* 0x0000009c59167224 */ /* 0x000fce00078e02ff */
.L_x_118:
[----:B------:R-:W-:Y:S05]  /*3ab0*/  BSYNC B1 ;  /* 0x0000000000017941 */ /* 0x000fea0003800000 */
.L_x_117:
[----:B---3--:R-:W-:Y:S01]  /*3ac0*/  @!P3 IMAD R89, R128, R155, R22 ;  /* 0x0000009b8059b224 */ /* 0x008fe200078e0216 */
[----:B------:R-:W-:Y:S04]  /*3ad0*/  BSSY B1, `(.L_x_119) ;  /* 0x0000006000017945 */ /* 0x000fe80003800000 */
[----:B------:R3:W-:Y:S01]  /*3ae0*/  @!P3 STG.E.U8 desc[UR36][R160.64+0x50], R89 ;  /* 0x00005059a000b986 */ /* 0x0007e2000c101124 */
[----:B------:R-:W-:Y:S05]  /*3af0*/  @P5 BRA `(.L_x_120) ;  /* 0x00000000000c5947 */ /* 0x000fea0003800000 */
[----:B--2---:R-:W3:Y:S02]  /*3b00*/  LDG.E.U8 R157, desc[UR36][R162.64+0x51] ;  /* 0x00005124a29d7981 */ /* 0x004ee4000c1e1100 */
[----:B---3--:R-:W-:-:S05]  /*3b10*/  PRMT R89, R157, 0x8880, RZ ;  /* 0x000088809d597816 */ /* 0x008fca00000000ff */
[----:B------:R-:W-:-:S07]  /*3b20*/  IMAD R22, R89, R156, RZ ;  /* 0x0000009c59167224 */ /* 0x000fce00078e02ff */
.L_x_120:
[----:B------:R-:W-:Y:S05]  /*3b30*/  BSYNC B1 ;  /* 0x0000000000017941 */ /* 0x000fea0003800000 */
.L_x_119:
[----:B------:R-:W-:Y:S01]  /*3b40*/  @!P5 IMAD R129, R129, R155, R22 ;  /* 0x0000009b8181d224 */ /* 0x000fe200078e0216 */
[----:B------:R-:W-:Y:S04]  /*3b50*/  BSSY B1, `(.L_x_121) ;  /* 0x0000006000017945 */ /* 0x000fe80003800000 */
[----:B------:R0:W-:Y:S01]  /*3b60*/  @!P5 STG.E.U8 desc[UR36][R160.64+0x51], R129 ;  /* 0x00005181a000d986 */ /* 0x0001e2000c101124 */
[----:B------:R-:W-:Y:S05]  /*3b70*/  @P2 BRA `(.L_x_122) ;  /* 0x00000000000c2947 */ /* 0x000fea0003800000 */
[----:B--2---:R-:W3:Y:S02]  /*3b80*/  LDG.E.U8 R157, desc[UR36][R166.64+0x50] ;  /* 0x00005024a69d7981 */ /* 0x004ee4000c1e1100 */
[----:B---3--:R-:W-:-:S05]  /*3b90*/  PRMT R89, R157, 0x8880, RZ ;  /* 0x000088809d597816 */ /* 0x008fca00000000ff */
[----:B------:R-:W-:-:S07]  /*3ba0*/  IMAD R22, R89, R156, RZ ;  /* 0x0000009c59167224 */ /* 0x000fce00078e02ff */
.L_x_122:
[----:B------:R-:W-:Y:S05]  /*3bb0*/  BSYNC B1 ;  /* 0x0000000000017941 */ /* 0x000fea0003800000 */
.L_x_121:
        /* <DEDUP_REMOVED lines=11> */
.L_x_124:
[----:B------:R-:W-:Y:S05]  /*3c70*/  BSYNC B1 ;  /* 0x0000000000017941 */ /* 0x000fea0003800000 */
.L_x_123:
[----:B------:R-:W-:Y:S01]  /*3c80*/  @!P4 IMAD R131, R131, R155, R22 ;  /* 0x0000009b8383c224 */ /* 0x000fe200078e0216 */
[----:B------:R-:W-:Y:S04]  /*3c90*/  BSSY B1, `(.L_x_125) ;  /* 0x0000006000017945 */ /* 0x000fe80003800000 */
[----:B------:R0:W-:Y:S01]  /*3ca0*/  @!P4 STG.E.U8 desc[UR36][R8.64+0x51], R131 ;  /* 0x000051830800c986 */ /* 0x0001e2000c101124 */
[----:B------:R-:W-:Y:S05]  /*3cb0*/  @P3 BRA `(.L_x_126) ;  /* 0x00000000000c3947 */ /* 0x000fea0003800000 */
[----:B--2---:R-:W3:Y:S02]  /*3cc0*/  LDG.E.U8 R157, desc[UR36][R162.64+0x58] ;  /* 0x00005824a29d7981 */ /* 0x004ee4000c1e1100 */
[----:B---3--:R-:W-:-:S05]  /*3cd0*/  PRMT R89, R157, 0x8880, RZ ;  /* 0x000088809d597816 */ /* 0x008fca00000000ff */
[----:B------:R-:W-:-:S07]  /*3ce0*/  IMAD R22, R89, R156, RZ ;  /* 0x0000009c59167224 */ /* 0x000fce00078e02ff */
.L_x_126:
[----:B------:R-:W-:Y:S05]  /*3cf0*/  BSYNC B1 ;  /* 0x0000000000017941 */ /* 0x000fea0003800000 */
.L_x_125:
[----:B---3--:R-:W-:Y:S01]  /*3d00*/  @!P3 IMAD R89, R132, R155, R22 ;  /* 0x0000009b8459b224 */ /* 0x008fe200078e0216 */
[----:B------:R-:W-:Y:S04]  /*3d10*/  BSSY B1, `(.L_x_127) ;  /* 0x0000006000017945 */ /* 0x000fe80003800000 */
[----:B------:R3:W-:Y:S01]  /*3d20*/  @!P3 STG.E.U8 desc[UR36][R160.64+0x58], R89 ;  /* 0x00005859a000b986 */ /* 0x0007e2000c101124 */
[----:B------:R-:W-:Y:S05]  /*3d30*/  @P5 BRA `(.L_x_128) ;  /* 0x00000000000c5947 */ /* 0x000fea0003800000 */
[----:B--2---:R-:W3:Y:S02]  /*3d40*/  LDG.E.U8 R157, desc[UR36][R162.64+0x59] ;  /* 0x00005924a29d7981 */ /* 0x004ee4000c1e1100 */
[----:B---3--:R-:W-:-:S05]  /*3d50*/  PRMT R89, R157, 0x8880, RZ ;  /* 0x000088809d597816 */ /* 0x008fca00000000ff */
[----:B------:R-:W-:-:S07]  /*3d60*/  IMAD R22, R89, R156, RZ ;  /* 0x0000009c59167224 */ /* 0x000fce00078e02ff */
.L_x_128:
[----:B------:R-:W-:Y:S05]  /*3d70*/  BSYNC B1 ;  /* 0x0000000000017941 */ /* 0x000fea0003800000 */
.L_x_127:
[----:B------:R-:W-:Y:S01]  /*3d80*/  @!P5 IMAD R133, R133, R155, R22 ;  /* 0x0000009b8585d224 */ /* 0x000fe200078e0216 */
[----:B------:R-:W-:Y:S04]  /*3d90*/  BSSY B1, `(.L_x_129) ;  /* 0x0000006000017945 */ /* 0x000fe80003800000 */
[----:B------:R0:W-:Y:S01]  /*3da0*/  @!P5 STG.E.U8 desc[UR36][R160.64+0x59], R133 ;  /* 0x00005985a000d986 */ /* 0x0001e2000c101124 */
[----:B------:R-:W-:Y:S05]  /*3db0*/  @P2 BRA `(.L_x_130) ;  /* 0x00000000000c2947 */ /* 0x000fea0003800000 */
[----:B--2---:R-:W3:Y:S02]  /*3dc0*/  LDG.E.U8 R157, desc[UR36][R166.64+0x58] ;  /* 0x00005824a69d7981 */ /* 0x004ee4000c1e1100 */
[----:B---3--:R-:W-:-:S05]  /*3dd0*/  PRMT R89, R157, 0x8880, RZ ;  /* 0x000088809d597816 */ /* 0x008fca00000000ff */
[----:B------:R-:W-:-:S07]  /*3de0*/  IMAD R22, R89, R156, RZ ;  /* 0x0000009c59167224 */ /* 0x000fce00078e02ff */
.L_x_130:
[----:B------:R-:W-:Y:S05]  /*3df0*/  BSYNC B1 ;  /* 0x0000000000017941 */ /* 0x000fea0003800000 */
.L_x_129:
        /* <DEDUP_REMOVED lines=11> */
.L_x_132:
[----:B------:R-:W-:Y:S05]  /*3eb0*/  BSYNC B1 ;  /* 0x0000000000017941 */ /* 0x000fea0003800000 */
.L_x_131:
[----:B------:R-:W-:Y:S01]  /*3ec0*/  @!P4 IMAD R135, R135, R155, R22 ;  /* 0x0000009b8787c224 */ /* 0x000fe200078e0216 */
[----:B------:R-:W-:Y:S04]  /*3ed0*/  BSSY B1, `(.L_x_133) ;  /* 0x0000006000017945 */ /* 0x000fe80003800000 */
[----:B------:R0:W-:Y:S01]  /*3ee0*/  @!P4 STG.E.U8 desc[UR36][R8.64+0x59], R135 ;  /* 0x000059870800c986 */ /* 0x0001e2000c101124 */
[----:B------:R-:W-:Y:S05]  /*3ef0*/  @P3 BRA `(.L_x_134) ;  /* 0x00000000000c3947 */ /* 0x000fea0003800000 */
[----:B--2---:R-:W3:Y:S02]  /*3f00*/  LDG.E.U8 R157, desc[UR36][R162.64+0x60] ;  /* 0x00006024a29d7981 */ /* 0x004ee4000c1e1100 */
[----:B---3--:R-:W-:-:S05]  /*3f10*/  PRMT R89, R157, 0x8880, RZ ;  /* 0x000088809d597816 */ /* 0x008fca00000000ff */
[----:B------:R-:W-:-:S07]  /*3f20*/  IMAD R22, R89, R156, RZ ;  /* 0x0000009c59167224 */ /* 0x000fce00078e02ff */
.L_x_134:
[----:B------:R-:W-:Y:S05]  /*3f30*/  BSYNC B1 ;  /* 0x0000000000017941 */ /* 0x000fea0003800000 */
.L_x_133:
[----:B---3--:R-:W-:Y:S01]  /*3f40*/  @!P3 IMAD R89, R136, R155, R22 ;  /* 0x0000009b8859b224 */ /* 0x008fe200078e0216 */
[----:B------:R-:W-:Y:S04]  /*3f50*/  BSSY B1, `(.L_x_135) ;  /* 0x0000006000017945 */ /* 0x000fe80003800000 */
[----:B------:R3:W-:Y:S01]  /*3f60*/  @!P3 STG.E.U8 desc[UR36][R160.64+0x60], R89 ;  /* 0x00006059a000b986 */ /* 0x0007e2000c101124 */
[----:B------:R-:W-:Y:S05]  /*3f70*/  @P5 BRA `(.L_x_136) ;  /* 0x00000000000c5947 */ /* 0x000fea0003800000 */
[----:B--2---:R-:W3:Y:S02]  /*3f80*/  LDG.E.U8 R157, desc[UR36][R162.64+0x61] ;  /* 0x00006124a29d7981 */ /* 0x004ee4000c1e1100 */
[----:B---3--:R-:W-:-:S05]  /*3f90*/  PRMT R89, R157, 0x8880, RZ ;  /* 0x000088809d597816 */ /* 0x008fca00000000ff */
[----:B------:R-:W-:-:S07]  /*3fa0*/  IMAD R22, R89, R156, RZ ;  /* 0x0000009c59167224 */ /* 0x000fce00078e02ff */
.L_x_136:
[----:B------:R-:W-:Y:S05]  /*3fb0*/  BSYNC B1 ;  /* 0x0000000000017941 */ /* 0x000fea0003800000 */
.L_x_135:
[----:B------:R-:W-:Y:S01]  /*3fc0*/  @!P5 IMAD R137, R137, R155, R22 ;  /* 0x0000009b8989d224 */ /* 0x000fe200078e0216 */
[----:B------:R-:W-:Y:S04]  /*3fd0*/  BSSY B1, `(.L_x_137) ;  /* 0x0000006000017945 */ /* 0x000fe80003800000 */
[----:B------:R0:W-:Y:S01]  /*3fe0*/  @!P5 STG.E.U8 desc[UR36][R160.64+0x61], R137 ;  /* 0x00006189a000d986 */ /* 0x0001e2000c101124 */
[----:B------:R-:W-:Y:S05]  /*3ff0*/  @P2 BRA `(.L_x_138) ;  /* 0x00000000000c2947 */ /* 0x000fea0003800000 */
[----:B--2---:R-:W3:Y:S02]  /*4000*/  LDG.E.U8 R157, desc[UR36][R166.64+0x60] ;  /* 0x00006024a69d7981 */ /* 0x004ee4000c1e1100 */
[----:B---3--:R-:W-:-:S05]  /*4010*/  PRMT R89, R157, 0x8880, RZ ;  /* 0x000088809d597816 */ /* 0x008fca00000000ff */
[----:B------:R-:W-:-:S07]  /*4020*/  IMAD R22, R89, R156, RZ ;  /* 0x0000009c59167224 */ /* 0x000fce00078e02ff */
.L_x_138:
[----:B------:R-:W-:Y:S05]  /*4030*/  BSYNC B1 ;  /* 0x0000000000017941 */ /* 0x000fea0003800000 */
.L_x_137:
        /* <DEDUP_REMOVED lines=11> */
.L_x_140:
[----:B------:R-:W-:Y:S05]  /*40f0*/  BSYNC B1 ;  /* 0x0000000000017941 */ /* 0x000fea0003800000 */
.L_x_139:
[----:B------:R-:W-:Y:S01]  /*4100*/  @!P4 IMAD R139, R139, R155, R22 ;  /* 0x0000009b8b8bc224 */ /* 0x000fe200078e0216 */
[----:B------:R-:W-:Y:S04]  /*4110*/  BSSY B1, `(.L_x_141) ;  /* 0x0000006000017945 */ /* 0x000fe80003800000 */
[----:B------:R0:W-:Y:S01]  /*4120*/  @!P4 STG.E.U8 desc[UR36][R8.64+0x61], R139 ;  /* 0x0000618b0800c986 */ /* 0x0001e2000c101124 */
[----:B------:R-:W-:Y:S05]  /*4130*/  @P3 BRA `(.L_x_142) ;  /* 0x00000000000c3947 */ /* 0x000fea0003800000 */
[----:B--2---:R-:W3:Y:S02]  /*4140*/  LDG.E.U8 R157, desc[UR36][R162.64+0x68] ;  /* 0x00006824a29d7981 */ /* 0x004ee4000c1e1100 */
[----:B---3--:R-:W-:-:S05]  /*4150*/  PRMT R89, R157, 0x8880, RZ ;  /* 0x000088809d597816 */ /* 0x008fca00000000ff */
[----:B------:R-:W-:-:S07]  /*4160*/  IMAD R22, R89, R156, RZ ;  /* 0x0000009c59167224 */ /* 0x000fce00078e02ff */
.L_x_142:
[----:B------:R-:W-:Y:S05]  /*4170*/  BSYNC B1 ;  /* 0x0000000000017941 */ /* 0x000fea0003800000 */
.L_x_141:
[----:B---3--:R-:W-:Y:S01]  /*4180*/  @!P3 IMAD R89, R140, R155, R22 ;  /* 0x0000009b8c59b224 */ /* 0x008fe200078e0216 */
[----:B------:R-:W-:Y:S04]  /*4190*/  BSSY B1, `(.L_x_143) ;  /* 0x0000006000017945 */ /* 0x000fe80003800000 */
[----:B------:R3:W-:Y:S01]  /*41a0*/  @!P3 STG.E.U8 desc[UR36][R160.64+0x68], R89 ;  /* 0x00006859a000b986 */ /* 0x0007e2000c101124 */
[----:B------:R-:W-:Y:S05]  /*41b0*/  @P5 BRA `(.L_x_144) ;  /* 0x00000000000c5947 */ /* 0x000fea0003800000 */
[----:B--2---:R-:W3:Y:S02]  /*41c0*/  LDG.E.U8 R157, desc[UR36][R162.64+0x69] ;  /* 0x00006924a29d7981 */ /* 0x004ee4000c1e1100 */
[----:B---3--:R-:W-:-:S05]  /*41d0*/  PRMT R89, R157, 0x8880, RZ ;  /* 0x000088809d597816 */ /* 0x008fca00000000ff */
[----:B------:R-:W-:-:S07]  /*41e0*/  IMAD R22, R89, R156, RZ ;  /* 0x0000009c59167224 */ /* 0x000fce00078e02ff */
.L_x_144:
[----:B------:R-:W-:Y:S05]  /*41f0*/  BSYNC B1 ;  /* 0x0000000000017941 */ /* 0x000fea0003800000 */
.L_x_143:
[----:B------:R-:W-:Y:S01]  /*4200*/  @!P5 IMAD R141, R141, R155, R22 ;  /* 0x0000009b8d8dd224 */ /* 0x000fe200078e0216 */
[----:B------:R-:W-:Y:S04]  /*4210*/  BSSY B1, `(.L_x_145) ;  /* 0x0000006000017945 */ /* 0x000fe80003800000 */
[----:B------:R0:W-:Y:S01]  /*4220*/  @!P5 STG.E.U8 desc[UR36][R160.64+0x69], R141 ;  /* 0x0000698da000d986 */ /* 0x0001e2000c101124 */
[----:B------:R-:W-:Y:S05]  /*4230*/  @P2 BRA `(.L_x_146) ;  /* 0x00000000000c2947 */ /* 0x000fea0003800000 */
[----:B--2---:R-:W3:Y:S02]  /*4240*/  LDG.E.U8 R157, desc[UR36][R166.64+0x68] ;  /* 0x00006824a69d7981 */ /* 0x004ee4000c1e1100 */
[----:B---3--:R-:W-:-:S05]  /*4250*/  PRMT R89, R157, 0x8880, RZ ;  /* 0x000088809d597816 */ /* 0x008fca00000000ff */
[----:B------:R-:W-:-:S07]  /*4260*/  IMAD R22, R89, R156, RZ ;  /* 0x0000009c59167224 */ /* 0x000fce00078e02ff */
.L_x_146:
[----:B------:R-:W-:Y:S05]  /*4270*/  BSYNC B1 ;  /* 0x0000000000017941 */ /* 0x000fea0003800000 */
.L_x_145:
        /* <DEDUP_REMOVED lines=11> */
.L_x_148:
[----:B------:R-:W-:Y:S05]  /*4330*/  BSYNC B1 ;  /* 0x0000000000017941 */ /* 0x000fea0003800000 */
.L_x_147:
[----:B------:R-:W-:Y:S01]  /*4340*/  @!P4 IMAD R143, R143, R155, R22 ;  /* 0x0000009b8f8fc224 */ /* 0x000fe200078e0216 */
[----:B------:R-:W-:Y:S04]  /*4350*/  BSSY B1, `(.L_x_149) ;  /* 0x0000006000017945 */ /* 0x000fe80003800000 */
[----:B------:R0:W-:Y:S01]  /*4360*/  @!P4 STG.E.U8 desc[UR36][R8.64+0x69], R143 ;  /* 0x0000698f0800c986 */ /* 0x0001e2000c101124 */
[----:B------:R-:W-:Y:S05]  /*4370*/  @P3 BRA `(.L_x_150) ;  /* 0x00000000000c3947 */ /* 0x000fea0003800000 */
[----:B--2---:R-:W3:Y:S02]  /*4380*/  LDG.E.U8 R157, desc[UR36][R162.64+0x70] ;  /* 0x00007024a29d7981 */ /* 0x004ee4000c1e1100 */
[----:B---3--:R-:W-:-:S05]  /*4390*/  PRMT R89, R157, 0x8880, RZ ;  /* 0x000088809d597816 */ /* 0x008fca00000000ff */
[----:B------:R-:W-:-:S07]  /*43a0*/  IMAD R22, R89, R156, RZ ;  /* 0x0000009c59167224 */ /* 0x000fce00078e02ff */
.L_x_150:
[----:B------:R-:W-:Y:S05]  /*43b0*/  BSYNC B1 ;  /* 0x0000000000017941 */ /* 0x000fea0003800000 */
.L_x_149:
[----:B---3--:R-:W-:Y:S01]  /*43c0*/  @!P3 IMAD R89, R144, R155, R22 ;  /* 0x0000009b9059b224 */ /* 0x008fe200078e0216 */
[----:B------:R-:W-:Y:S04]  /*43d0*/  BSSY B1, `(.L_x_151) ;  /* 0x0000006000017945 */ /* 0x000fe80003800000 */
[----:B------:R3:W-:Y:S01]  /*43e0*/  @!P3 STG.E.U8 desc[UR36][R160.64+0x70], R89 ;  /* 0x00007059a000b986 */ /* 0x0007e2000c101124 */
[----:B------:R-:W-:Y:S05]  /*43f0*/  @P5 BRA `(.L_x_152) ;  /* 0x00000000000c5947 */ /* 0x000fea0003800000 */
[----:B--2---:R-:W3:Y:S02]  /*4400*/  LDG.E.U8 R157, desc[UR36][R162.64+0x71] ;  /* 0x00007124a29d7981 */ /* 0x004ee4000c1e1100 */
[----:B---3--:R-:W-:-:S05]  /*4410*/  PRMT R89, R157, 0x8880, RZ ;  /* 0x000088809d597816 */ /* 0x008fca00000000ff */
[----:B------:R-:W-:-:S07]  /*4420*/  IMAD R22, R89, R156, RZ ;  /* 0x0000009c59167224 */ /* 0x000fce00078e02ff */
.L_x_152:
[----:B------:R-:W-:Y:S05]  /*4430*/  BSYNC B1 ;  /* 0x0000000000017941 */ /* 0x000fea0003800000 */
.L_x_151:
[----:B------:R-:W-:Y:S01]  /*4440*/  @!P5 IMAD R145, R145, R155, R22 ;  /* 0x0000009b9191d224 */ /* 0x000fe200078e0216 */
[----:B------:R-:W-:Y:S04]  /*4450*/  BSSY B1, `(.L_x_153) ;  /* 0x0000006000017945 */ /* 0x000fe80003800000 */
[----:B------:R0:W-:Y:S01]  /*4460*/  @!P5 STG.E.U8 desc[UR36][R160.64+0x71], R145 ;  /* 0x00007191a000d986 */ /* 0x0001e2000c101124 */
[----:B------:R-:W-:Y:S05]  /*4470*/  @P2 BRA `(.L_x_154) ;  /* 0x00000000000c2947 */ /* 0x000fea0003800000 */
[----:B--2---:R-:W3:Y:S02]  /*4480*/  LDG.E.U8 R157, desc[UR36][R166.64+0x70] ;  /* 0x00007024a69d7981 */ /* 0x004ee4000c1e1100 */
[----:B---3--:R-:W-:-:S05]  /*4490*/  PRMT R89, R157, 0x8880, RZ ;  /* 0x000088809d597816 */ /* 0x008fca00000000ff */
[----:B------:R-:W-:-:S07]  /*44a0*/  IMAD R22, R89, R156, RZ ;  /* 0x0000009c59167224 */ /* 0x000fce00078e02ff */
.L_x_154:
[----:B------:R-:W-:Y:S05]  /*44b0*/  BSYNC B1 ;  /* 0x0000000000017941 */ /* 0x000fea0003800000 */
.L_x_153:
[C---:B------:R-:W-:Y:S01]  /*44c0*/  ISETP.LT.OR P4, PT, R3.reuse, 0x72, !P1 ;  /* 0x000000720300780c */ /* 0x040fe20004f81670 */
[----:B---3--:R-:W-:Y:S01]  /*44d0*/  @!P2 IMAD R89, R146, R155, R22 ;  /* 0x0000009b9259a224 */ /* 0x008fe200078e0216 */
[----:B------:R-:W-:Y:S01]  /*44e0*/  BSSY B1, `(.L_x_155) ;  /* 0x000000b000017945 */ /* 0x000fe20003800000 */
[C---:B------:R-:W-:Y:S02]  /*44f0*/  ISETP.LT.OR P3, PT, R3.reuse, 0x79, !P0 ;  /* 0x000000790300780c */ /* 0x040fe40004761670 */
[----:B----4-:R-:W-:Y:S01]  /*4500*/  IADD3 R91, P5, R4, 0x80, RZ ;  /* 0x00000080045b7810 */ /* 0x010fe20007fbe0ff */
[----:B------:R3:W-:Y:S01]  /*4510*/  @!P2 STG.E.U8 desc[UR36][R8.64+0x70], R89 ;  /* 0x000070590800a986 */ /* 0x0007e2000c101124 */
[C---:B------:R-:W-:Y:S02]  /*4520*/  ISETP.LT.OR P2, PT, R3.reuse, 0x79, !P1 ;  /* 0x000000790300780c */ /* 0x040fe40004f41670 */
[C---:B------:R-:W-:Y:S02]  /*4530*/  ISETP.LT.OR P0, PT, R3.reuse, 0x7a, !P0 ;  /* 0x0000007a0300780c */ /* 0x040fe40004701670 */
[----:B------:R-:W-:-:S02]  /*4540*/  ISETP.LT.OR P1, PT, R3, 0x7a, !P1 ;  /* 0x0000007a0300780c */ /* 0x000fc40004f21670 */
[----:B------:R-:W-:Y:S11]  /*4550*/  @P4 BRA `(.L_x_156) ;  /* 0x00000000000c4947 */ /* 0x000ff60003800000 */
[----:B--2---:R-:W3:Y:S02]  /*4560*/  LDG.E.U8 R157, desc[UR36][R166.64+0x71] ;  /* 0x00007124a69d7981 */ /* 0x004ee4000c1e1100 */
[----:B---3--:R-:W-:-:S05]  /*4570*/  PRMT R89, R157, 0x8880, RZ ;  /* 0x000088809d597816 */ /* 0x008fca00000000ff */
[----:B------:R-:W-:-:S07]  /*4580*/  IMAD R22, R89, R156, RZ ;  /* 0x0000009c59167224 */ /* 0x000fce00078e02ff */
.L_x_156:
[----:B------:R-:W-:Y:S05]  /*4590*/  BSYNC B1 ;  /* 0x0000000000017941 */ /* 0x000fea0003800000 */
.L_x_155:
[----:B------:R-:W-:Y:S01]  /*45a0*/  @!P4 IMAD R147, R147, R155, R22 ;  /* 0x0000009b9393c224 */ /* 0x000fe200078e0216 */
[----:B------:R-:W-:Y:S04]  /*45b0*/  BSSY B1, `(.L_x_157) ;  /* 0x0000006000017945 */ /* 0x000fe80003800000 */
[----:B------:R4:W-:Y:S01]  /*45c0*/  @!P4 STG.E.U8 desc[UR36][R8.64+0x71], R147 ;  /* 0x000071930800c986 */ /* 0x0009e2000c101124 */
[----:B------:R-:W-:Y:S05]  /*45d0*/  @P3 BRA `(.L_x_158) ;  /* 0x00000000000c3947 */ /* 0x000fea0003800000 */
[----:B--2---:R-:W3:Y:S02]  /*45e0*/  LDG.E.U8 R157, desc[UR36][R162.64+0x78] ;  /* 0x00007824a29d7981 */ /* 0x004ee4000c1e1100 */
[----:B---3--:R-:W-:-:S05]  /*45f0*/  PRMT R89, R157, 0x8880, RZ ;  /* 0x000088809d597816 */ /* 0x008fca00000000ff */
[----:B------:R-:W-:-:S07]  /*4600*/  IMAD R22, R89, R156, RZ ;  /* 0x0000009c59167224 */ /* 0x000fce00078e02ff */
.L_x_158:
[----:B------:R-:W-:Y:S05]  /*4610*/  BSYNC B1 ;  /* 0x0000000000017941 */ /* 0x000fea0003800000 */
.L_x_157:
[----:B---3--:R-:W-:Y:S01]  /*4620*/  @!P3 IMAD R89, R148, R155, R22 ;  /* 0x0000009b9459b224 */ /* 0x008fe200078e0216 */
[----:B------:R-:W-:Y:S01]  /*4630*/  BSSY B1, `(.L_x_159) ;  /* 0x0000007000017945 */ /* 0x000fe20003800000 */
[----:B0-----:R-:W-:-:S03]  /*4640*/  IMAD.X R93, RZ, RZ, R5, P5 ;  /* 0x000000ffff5d7224 */ /* 0x001fc600028e0605 */
[----:B------:R0:W-:Y:S01]  /*4650*/  @!P3 STG.E.U8 desc[UR36][R160.64+0x78], R89 ;  /* 0x00007859a000b986 */ /* 0x0001e2000c101124 */
[----:B------:R-:W-:Y:S05]  /*4660*/  @P0 BRA `(.L_x_160) ;  /* 0x00000000000c0947 */ /* 0x000fea0003800000 */
[----:B--2---:R-:W2:Y:S02]  /*4670*/  LDG.E.U8 R157, desc[UR36][R162.64+0x79] ;  /* 0x00007924a29d7981 */ /* 0x004ea4000c1e1100 */
[----:B--2---:R-:W-:-:S05]  /*4680*/  PRMT R5, R157, 0x8880, RZ ;  /* 0x000088809d057816 */ /* 0x004fca00000000ff */
[----:B------:R-:W-:-:S07]  /*4690*/  IMAD R22, R5, R156, RZ ;  /* 0x0000009c05167224 */ /* 0x000fce00078e02ff */
.L_x_160:
[----:B------:R-:W-:Y:S05]  /*46a0*/  BSYNC B1 ;  /* 0x0000000000017941 */ /* 0x000fea0003800000 */
.L_x_159:
[----:B------:R-:W-:Y:S01]  /*46b0*/  @!P0 IMAD R149, R149, R155, R22 ;  /* 0x0000009b95958224 */ /* 0x000fe200078e0216 */
[----:B------:R-:W-:Y:S01]  /*46c0*/  BSSY B1, `(.L_x_161) ;  /* 0x0000007000017945 */ /* 0x000fe20003800000 */
[----:B------:R-:W-:-:S03]  /*46d0*/  IMAD R4, R93, R158, RZ ;  /* 0x0000009e5d047224 */ /* 0x000fc600078e02ff */
[----:B------:R3:W-:Y:S01]  /*46e0*/  @!P0 STG.E.U8 desc[UR36][R160.64+0x79], R149 ;  /* 0x00007995a0008986 */ /* 0x0007e2000c101124 */
[----:B------:R-:W-:Y:S05]  /*46f0*/  @P2 BRA `(.L_x_162) ;  /* 0x00000000000c2947 */ /* 0x000fea0003800000 */
[----:B--2---:R-:W2:Y:S02]  /*4700*/  LDG.E.U8 R157, desc[UR36][R166.64+0x78] ;  /* 0x00007824a69d7981 */ /* 0x004ea4000c1e1100 */
[----:B--2---:R-:W-:-:S05]  /*4710*/  PRMT R5, R157, 0x8880, RZ ;  /* 0x000088809d057816 */ /* 0x004fca00000000ff */
[----:B------:R-:W-:-:S07]  /*4720*/  IMAD R22, R5, R156, RZ ;  /* 0x0000009c05167224 */ /* 0x000fce00078e02ff */
.L_x_162:
[----:B------:R-:W-:Y:S05]  /*4730*/  BSYNC B1 ;  /* 0x0000000000017941 */ /* 0x000fea0003800000 */
.L_x_161:
[----:B------:R-:W-:Y:S01]  /*4740*/  @!P2 IMAD R5, R150, R155, R22 ;  /* 0x0000009b9605a224 */ /* 0x000fe200078e0216 */
[----:B------:R-:W-:Y:S01]  /*4750*/  BSSY B1, `(.L_x_163) ;  /* 0x0000009000017945 */ /* 0x000fe20003800000 */
[C---:B0-----:R-:W-:Y:S02]  /*4760*/  IMAD R89, R91.reuse, R159, R4 ;  /* 0x0000009f5b597224 */ /* 0x041fe400078e0204 */
[CC--:B------:R-:W-:Y:S01]  /*4770*/  IMAD.WIDE.U32 R164, R91.reuse, R158.reuse, R164 ;  /* 0x0000009e5ba47225 */ /* 0x0c0fe200078e00a4 */
[----:B------:R0:W-:Y:S03]  /*4780*/  @!P2 STG.E.U8 desc[UR36][R8.64+0x78], R5 ;  /* 0x000078050800a986 */ /* 0x0001e6000c101124 */
[----:B------:R-:W-:Y:S01]  /*4790*/  IMAD.WIDE.U32 R158, R91, R158, R20 ;  /* 0x0000009e5b9e7225 */ /* 0x000fe200078e0014 */
[----:B------:R-:W-:Y:S06]  /*47a0*/  @P1 BRA `(.L_x_164) ;  /* 0x00000000000c1947 */ /* 0x000fec0003800000 */
[----:B--2---:R-:W0:Y:S02]  /*47b0*/  LDG.E.U8 R157, desc[UR36][R166.64+0x79] ;  /* 0x00007924a69d7981 */ /* 0x004e24000c1e1100 */
[----:B0-----:R-:W-:-:S05]  /*47c0*/  PRMT R5, R157, 0x8880, RZ ;  /* 0x000088809d057816 */ /* 0x001fca00000000ff */
[----:B------:R-:W-:-:S07]  /*47d0*/  IMAD R22, R5, R156, RZ ;  /* 0x0000009c05167224 */ /* 0x000fce00078e02ff */
.L_x_164:
[----:B------:R-:W-:Y:S05]  /*47e0*/  BSYNC B1 ;  /* 0x0000000000017941 */ /* 0x000fea0003800000 */
.L_x_163:
[----:B------:R-:W-:Y:S01]  /*47f0*/  @!P1 IMAD R151, R151, R155, R22 ;  /* 0x0000009b97979224 */ /* 0x000fe200078e0216 */
[----:B------:R-:W-:Y:S01]  /*4800*/  ISETP.GE.AND P2, PT, R0, 0x81, PT ;  /* 0x000000810000780c */ /* 0x000fe20003f46270 */
[----:B------:R-:W-:Y:S01]  /*4810*/  BSSY B1, `(.L_x_165) ;  /* 0x000000c000017945 */ /* 0x000fe20003800000 */
[----:B------:R-:W-:Y:S02]  /*4820*/  IADD3 R4, P5, R158, R12, RZ ;  /* 0x0000000c9e047210 */ /* 0x000fe40007fbe0ff */
[----:B------:R1:W-:Y:S01]  /*4830*/  @!P1 STG.E.U8 desc[UR36][R8.64+0x79], R151 ;  /* 0x0000799708009986 */ /* 0x0003e2000c101124 */
[----:B------:R-:W-:Y:S02]  /*4840*/  ISETP.LT.OR P1, PT, R3, 0x1, !P2 ;  /* 0x000000010300780c */ /* 0x000fe40005721670 */
[----:B0-----:R-:W-:Y:S02]  /*4850*/  IADD3.X R5, R13, R159, R89, P5, !PT ;  /* 0x0000009f0d057210 */ /* 0x001fe40002ffe459 */
[----:B------:R-:W-:-:S02]  /*4860*/  ISETP.GE.AND P0, PT, R0, 0x89, PT ;  /* 0x000000890000780c */ /* 0x000fc40003f06270 */
[----:B------:R-:W-:Y:S02]  /*4870*/  IADD3 R12, P4, P3, R14, R12, R164 ;  /* 0x0000000c0e0c7210 */ /* 0x000fe40007b9e0a4 */
[----:B------:R-:W-:-:S05]  /*4880*/  ISETP.LT.OR P5, PT, R3, 0x2, !P2 ;  /* 0x000000020300780c */ /* 0x000fca00057a1670 */
[----:B-1----:R-:W-:Y:S08]  /*4890*/  @P1 BRA `(.L_x_166) ;  /* 0x00000000000c1947 */ /* 0x002ff00003800000 */
[----:B--2---:R-:W4:Y:S02]  /*48a0*/  LDG.E.U8 R157, desc[UR36][R4.64] ;  /* 0x00000024049d7981 */ /* 0x004f24000c1e1100 */
[----:B----4-:R-:W-:-:S05]  /*48b0*/  PRMT R9, R157, 0x8880, RZ ;  /* 0x000088809d097816 */ /* 0x010fca00000000ff */
[----:B------:R-:W-:-:S07]  /*48c0*/  IMAD R22, R9, R156, RZ ;  /* 0x0000009c09167224 */ /* 0x000fce00078e02ff */
.L_x_166:
[----:B------:R-:W-:Y:S05]  /*48d0*/  BSYNC B1 ;  /* 0x0000000000017941 */ /* 0x000fea0003800000 */
.L_x_165:
[----:B----4-:R-:W-:Y:S01]  /*48e0*/  @!P1 IMAD R9, R24, R155, R22 ;  /* 0x0000009b18099224 */ /* 0x010fe200078e0216 */
[----:B------:R-:W-:Y:S01]  /*48f0*/  BSSY B1, `(.L_x_167) ;  /* 0x0000007000017945 */ /* 0x000fe20003800000 */
[----:B------:R-:W-:-:S03]  /*4900*/  IMAD.IADD R164, R89, 0x1, R165 ;  /* 0x0000000159a47824 */ /* 0x000fc600078e02a5 */
[----:B------:R0:W-:Y:S01]  /*4910*/  @!P1 STG.E.U8 desc[UR36][R6.64], R9 ;  /* 0x0000000906009986 */ /* 0x0001e2000c101124 */
[----:B------:R-:W-:Y:S05]  /*4920*/  @P5 BRA `(.L_x_168) ;  /* 0x00000000000c5947 */ /* 0x000fea0003800000 */
[----:B--2---:R-:W0:Y:S02]  /*4930*/  LDG.E.U8 R157, desc[UR36][R4.64+0x1] ;  /* 0x00000124049d7981 */ /* 0x004e24000c1e1100 */
[----:B0-----:R-:W-:-:S05]  /*4940*/  PRMT R9, R157, 0x8880, RZ ;  /* 0x000088809d097816 */ /* 0x001fca00000000ff */
[----:B------:R-:W-:-:S07]  /*4950*/  IMAD R22, R9, R156, RZ ;  /* 0x0000009c09167224 */ /* 0x000fce00078e02ff */
.L_x_168:
[----:B------:R-:W-:Y:S05]  /*4960*/  BSYNC B1 ;  /* 0x0000000000017941 */ /* 0x000fea0003800000 */
.L_x_167:
[----:B------:R-:W-:Y:S01]  /*4970*/  ISETP.LT.OR P1, PT, R3, 0x1, !P0 ;  /* 0x000000010300780c */ /* 0x000fe20004721670 */
[----:B------:R-:W-:Y:S01]  /*4980*/  @!P5 IMAD R25, R25, R155, R22 ;  /* 0x0000009b1919d224 */ /* 0x000fe200078e0216 */
[----:B------:R-:W-:Y:S01]  /*4990*/  BSSY B1, `(.L_x_169) ;  /* 0x000000a000017945 */ /* 0x000fe20003800000 */
[----:B------:R-:W-:Y:S02]  /*49a0*/  IADD3.X R13, R21, R13, R164, P4, P3 ;  /* 0x0000000d150d7210 */ /* 0x000fe400027e64a4 */
[C---:B------:R-:W-:Y:S01]  /*49b0*/  ISETP.LT.OR P4, PT, R3.reuse, 0x2, !P0 ;  /* 0x000000020300780c */ /* 0x040fe20004781670 */
[----:B------:R1:W-:Y:S01]  /*49c0*/  @!P5 STG.E.U8 desc[UR36][R6.64+0x1], R25 ;  /* 0x000001190600d986 */ /* 0x0003e2000c101124 */
[C---:B------:R-:W-:Y:S02]  /*49d0*/  ISETP.LT.OR P5, PT, R3.reuse, 0x9, !P2 ;  /* 0x000000090300780c */ /* 0x040fe400057a1670 */
[----:B------:R-:W-:-:S04]  /*49e0*/  ISETP.LT.OR P3, PT, R3, 0xa, !P2 ;  /* 0x0000000a0300780c */ /* 0x000fc80005761670 */
[----:B------:R-:W-:Y:S09]  /*49f0*/  @P1 BRA `(.L_x_170) ;  /* 0x00000000000c1947 */ /* 0x000ff20003800000 */
[----:B--2---:R-:W0:Y:S02]  /*4a00*/  LDG.E.U8 R157, desc[UR36][R12.64] ;  /* 0x000000240c9d7981 */ /* 0x004e24000c1e1100 */
[----:B0-----:R-:W-:-:S05]  /*4a10*/  PRMT R9, R157, 0x8880, RZ ;  /* 0x000088809d097816 */ /* 0x001fca00000000ff */
[----:B------:R-:W-:-:S07]  /*4a20*/  IMAD R22, R9, R156, RZ ;  /* 0x0000009c09167224 */ /* 0x000fce00078e02ff */
.L_x_170:
[----:B------:R-:W-:Y:S05]  /*4a30*/  BSYNC B1 ;  /* 0x0000000000017941 */ /* 0x000fea0003800000 */
.L_x_169:
[----:B0-----:R-:W-:Y:S01]  /*4a40*/  @!P1 IMAD R9, R26, R155, R22 ;  /* 0x0000009b1a099224 */ /* 0x001fe200078e0216 */
[----:B------:R-:W-:Y:S04]  /*4a50*/  BSSY B1, `(.L_x_171) ;  /* 0x0000006000017945 */ /* 0x000fe80003800000 */
[----:B------:R0:W-:Y:S01]  /*4a60*/  @!P1 STG.E.U8 desc[UR36][R10.64], R9 ;  /* 0x000000090a009986 */ /* 0x0001e2000c101124 */
[----:B------:R-:W-:Y:S05]  /*4a70*/  @P4 BRA `(.L_x_172) ;  /* 0x00000000000c4947 */ /* 0x000fea0003800000 */
[----:B--2---:R-:W0:Y:S02]  /*4a80*/  LDG.E.U8 R157, desc[UR36][R12.64+0x1] ;  /* 0x000001240c9d7981 */ /* 0x004e24000c1e1100 */
[----:B0-----:R-:W-:-:S05]  /*4a90*/  PRMT R9, R157, 0x8880, RZ ;  /* 0x000088809d097816 */ /* 0x001fca00000000ff */
[----:B------:R-:W-:-:S07]  /*4aa0*/  IMAD R22, R9, R156, RZ ;  /* 0x0000009c09167224 */ /* 0x000fce00078e02ff */
.L_x_172:
[----:B------:R-:W-:Y:S05]  /*4ab0*/  BSYNC B1 ;  /* 0x0000000000017941 */ /* 0x000fea0003800000 */
.L_x_171:
[----:B------:R-:W-:Y:S01]  /*4ac0*/  @!P4 IMAD R27, R27, R155, R22 ;  /* 0x0000009b1b1bc224 */ /* 0x000fe200078e0216 */
[----:B------:R-:W-:Y:S04]  /*4ad0*/  BSSY B1, `(.L_x_173) ;  /* 0x0000006000017945 */ /* 0x000fe80003800000 */
[----:B------:R4:W-:Y:S01]  /*4ae0*/  @!P4 STG.E.U8 desc[UR36][R10.64+0x1], R27 ;  /* 0x0000011b0a00c986 */ /* 0x0009e2000c101124 */
[----:B------:R-:W-:Y:S05]  /*4af0*/  @P5 BRA `(.L_x_174) ;  /* 0x00000000000c5947 */ /* 0x000fea0003800000 */
[----:B--2---:R-:W0:Y:S02]  /*4b00*/  LDG.E.U8 R157, desc[UR36][R4.64+0x8] ;  /* 0x00000824049d7981 */ /* 0x004e24000c1e1100 */
[----:B0-----:R-:W-:-:S05]  /*4b10*/  PRMT R9, R157, 0x8880, RZ ;  /* 0x000088809d097816 */ /* 0x001fca00000000ff */
[----:B------:R-:W-:-:S07]  /*4b20*/  IMAD R22, R9, R156, RZ ;  /* 0x0000009c09167224 */ /* 0x000fce00078e02ff */
.L_x_174:
[----:B------:R-:W-:Y:S05]  /*4b30*/  BSYNC B1 ;  /* 0x0000000000017941 */ /* 0x000fea0003800000 */
.L_x_173:
[----:B0-----:R-:W-:Y:S01]  /*4b40*/  @!P5 IMAD R9, R28, R155, R22 ;  /* 0x0000009b1c09d224 */ /* 0x001fe200078e0216 */
[----:B------:R-:W-:Y:S04]  /*4b50*/  BSSY B1, `(.L_x_175) ;  /* 0x0000006000017945 */ /* 0x000fe80003800000 */
[----:B------:R0:W-:Y:S01]  /*4b60*/  @!P5 STG.E.U8 desc[UR36][R6.64+0x8], R9 ;  /* 0x000008090600d986 */ /* 0x0001e2000c101124 */
[----:B------:R-:W-:Y:S05]  /*4b70*/  @P3 BRA `(.L_x_176) ;  /* 0x00000000000c3947 */ /* 0x000fea0003800000 */
[----:B--2---:R-:W0:Y:S02]  /*4b80*/  LDG.E.U8 R157, desc[UR36][R4.64+0x9] ;  /* 0x00000924049d7981 */ /* 0x004e24000c1e1100 */
[----:B0-----:R-:W-:-:S05]  /*4b90*/  PRMT R9, R157, 0x8880, RZ ;  /* 0x000088809d097816 */ /* 0x001fca00000000ff */
[----:B------:R-:W-:-:S07]  /*4ba0*/  IMAD R22, R9, R156, RZ ;  /* 0x0000009c09167224 */ /* 0x000fce00078e02ff */
.L_x_176:
[----:B------:R-:W-:Y:S05]  /*4bb0*/  BSYNC B1 ;  /* 0x0000000000017941 */ /* 0x000fea0003800000 */
.L_x_175:
[----:B------:R-:W-:Y:S01]  /*4bc0*/  ISETP.LT.OR P5, PT, R3, 0x9, !P0 ;  /* 0x000000090300780c */ /* 0x000fe200047a1670 */
[----:B------:R-:W-:Y:S01]  /*4bd0*/  @!P3 IMAD R29, R29, R155, R22 ;  /* 0x0000009b1d1db224 */ /* 0x000fe200078e0216 */
[----:B------:R-:W-:Y:S01]  /*4be0*/  BSSY B1, `(.L_x_177) ;  /* 0x0000009000017945 */ /* 0x000fe20003800000 */
[C---:B------:R-:W-:Y:S02]  /*4bf0*/  ISETP.LT.OR P4, PT, R3.reuse, 0xa, !P0 ;  /* 0x0000000a0300780c */ /* 0x040fe40004781670 */
[C---:B------:R-:W-:Y:S01]  /*4c00*/  ISETP.LT.OR P1, PT, R3.reuse, 0x12, !P2 ;  /* 0x000000120300780c */ /* 0x040fe20005721670 */
[----:B------:R0:W-:Y:S01]  /*4c10*/  @!P3 STG.E.U8 desc[UR36][R6.64+0x9], R29 ;  /* 0x0000091d0600b986 */ /* 0x0001e2000c101124 */
[----:B------:R-:W-:-:S06]  /*4c20*/  ISETP.LT.OR P3, PT, R3, 0x11, !P2 ;  /* 0x000000110300780c */ /* 0x000fcc0005761670 */
[----:B------:R-:W-:Y:S07]  /*4c30*/  @P5 BRA `(.L_x_178) ;  /* 0x00000000000c5947 */ /* 0x000fee0003800000 */
[----:B--2---:R-:W0:Y:S02]  /*4c40*/  LDG.E.U8 R157, desc[UR36][R12.64+0x8] ;  /* 0x000008240c9d7981 */ /* 0x004e24000c1e1100 */
[----:B0-----:R-:W-:-:S05]  /*4c50*/  PRMT R9, R157, 0x8880, RZ ;  /* 0x000088809d097816 */ /* 0x001fca00000000ff */
[----:B------:R-:W-:-:S07]  /*4c60*/  IMAD R22, R9, R156, RZ ;  /* 0x0000009c09167224 */ /* 0x000fce00078e02ff */
.L_x_178:
[----:B------:R-:W-:Y:S05]  /*4c70*/  BSYNC B1 ;  /* 0x0000000000017941 */ /* 0x000fea0003800000 */
.L_x_177:
[----:B0-----:R-:W-:Y:S01]  /*4c80*/  @!P5 IMAD R9, R30, R155, R22 ;  /* 0x0000009b1e09d224 */ /* 0x001fe200078e0216 */
[----:B------:R-:W-:Y:S04]  /*4c90*/  BSSY B1, `(.L_x_179) ;  /* 0x0000006000017945 */ /* 0x000fe80003800000 */
[----:B------:R0:W-:Y:S01]  /*4ca0*/  @!P5 STG.E.U8 desc[UR36][R10.64+0x8], R9 ;  /* 0x000008090a00d986 */ /* 0x0001e2000c101124 */
[----:B------:R-:W-:Y:S05]  /*4cb0*/  @P4 BRA `(.L_x_180) ;  /* 0x00000000000c4947 */ /* 0x000fea0003800000 */
[----:B--2---:R-:W0:Y:S02]  /*4cc0*/  LDG.E.U8 R157, desc[UR36][R12.64+0x9] ;  /* 0x000009240c9d7981 */ /* 0x004e24000c1e1100 */
[----:B0-----:R-:W-:-:S05]  /*4cd0*/  PRMT R9, R157, 0x8880, RZ ;  /* 0x000088809d097816 */ /* 0x001fca00000000ff */
[----:B------:R-:W-:-:S07]  /*4ce0*/  IMAD R22, R9, R156, RZ ;  /* 0x0000009c09167224 */ /* 0x000fce00078e02ff */
.L_x_180:
[----:B------:R-:W-:Y:S05]  /*4cf0*/  BSYNC B1 ;  /* 0x0000000000017941 */ /* 0x000fea0003800000 */
.L_x_179:
[----:B------:R-:W-:Y:S01]  /*4d00*/  @!P4 IMAD R31, R31, R155, R22 ;  /* 0x0000009b1f1fc224 */ /* 0x000fe200078e0216 */
[----:B------:R-:W-:Y:S04]  /*4d10*/  BSSY B1, `(.L_x_181) ;  /* 0x0000006000017945 */ /* 0x000fe80003800000 */
[----:B------:R0:W-:Y:S01]  /*4d20*/  @!P4 STG.E.U8 desc[UR36][R10.64+0x9], R31 ;  /* 0x0000091f0a00c986 */ /* 0x0001e2000c101124 */
[----:B------:R-:W-:Y:S05]  /*4d30*/  @P3 BRA `(.L_x_182) ;  /* 0x00000000000c3947 */ /* 0x000fea0003800000 */
[----:B--2---:R-:W0:Y:S02]  /*4d40*/  LDG.E.U8 R157, desc[UR36][R4.64+0x10] ;  /* 0x00001024049d7981 */ /* 0x004e24000c1e1100 */
[----:B0-----:R-:W-:-:S05]  /*4d50*/  PRMT R9, R157, 0x8880, RZ ;  /* 0x000088809d097816 */ /* 0x001fca00000000ff */
[----:B------:R-:W-:-:S07]  /*4d60*/  IMAD R22, R9, R156, RZ ;  /* 0x0000009c09167224 */ /* 0x000fce00078e02ff */
.L_x_182:
[----:B------:R-:W-:Y:S05]  /*4d70*/  BSYNC B1 ;  /* 0x0000000000017941 */ /* 0x000fea0003800000 */
.L_x_181:
[----:B0-----:R-:W-:Y:S01]  /*4d80*/  @!P3 IMAD R9, R32, R155, R22 ;  /* 0x0000009b2009b224 */ /* 0x001fe200078e0216 */
[----:B------:R-:W-:Y:S04]  /*4d90*/  BSSY B1, `(.L_x_183) ;  /* 0x0000006000017945 */ /* 0x000fe80003800000 */
[----:B------:R0:W-:Y:S01]  /*4da0*/  @!P3 STG.E.U8 desc[UR36][R6.64+0x10], R9 ;  /* 0x000010090600b986 */ /* 0x0001e2000c101124 */
[----:B------:R-:W-:Y:S05]  /*4db0*/  @P1 BRA `(.L_x_184) ;  /* 0x00000000000c1947 */ /* 0x000fea0003800000 */
[----:B--2---:R-:W0:Y:S02]  /*4dc0*/  LDG.E.U8 R157, desc[UR36][R4.64+0x11] ;  /* 0x00001124049d7981 */ /* 0x004e24000c1e1100 */
[----:B0-----:R-:W-:-:S05]  /*4dd0*/  PRMT R9, R157, 0x8880, RZ ;  /* 0x000088809d097816 */ /* 0x001fca00000000ff */
[----:B------:R-:W-:-:S07]  /*4de0*/  IMAD R22, R9, R156, RZ ;  /* 0x0000009c09167224 */ /* 0x000fce00078e02ff */
.L_x_184:
[----:B------:R-:W-:Y:S05]  /*4df0*/  BSYNC B1 ;  /* 0x0000000000017941 */ /* 0x000fea0003800000 */
.L_x_183:
        /* <DEDUP_REMOVED lines=11> */
.L_x_186:
[----:B------:R-:W-:Y:S05]  /*4eb0*/  BSYNC B1 ;  /* 0x0000000000017941 */ /* 0x000fea0003800000 */
.L_x_185:
[----:B0-----:R-:W-:Y:S01]  /*4ec0*/  @!P4 IMAD R9, R34, R155, R22 ;  /* 0x0000009b2209c224 */ /* 0x001fe200078e0216 */
[----:B------:R-:W-:Y:S04]  /*4ed0*/  BSSY B1, `(.L_x_187) ;  /* 0x0000006000017945 */ /* 0x000fe80003800000 */
[----:B------:R0:W-:Y:S01]  /*4ee0*/  @!P4 STG.E.U8 desc[UR36][R10.64+0x10], R9 ;  /* 0x000010090a00c986 */ /* 0x0001e2000c101124 */
[----:B------:R-:W-:Y:S05]  /*4ef0*/  @P3 BRA `(.L_x_188) ;  /* 0x00000000000c3947 */ /* 0x000fea0003800000 */
[----:B--2---:R-:W0:Y:S02]  /*4f00*/  LDG.E.U8 R157, desc[UR36][R12.64+0x11] ;  /* 0x000011240c9d7981 */ /* 0x004e24000c1e1100 */
[----:B0-----:R-:W-:-:S05]  /*4f10*/  PRMT R9, R157, 0x8880, RZ ;  /* 0x000088809d097816 */ /* 0x001fca00000000ff */
[----:B------:R-:W-:-:S07]  /*4f20*/  IMAD R22, R9, R156, RZ ;  /* 0x0000009c09167224 */ /* 0x000fce00078e02ff */
.L_x_188:
[----:B------:R-:W-:Y:S05]  /*4f30*/  BSYNC B1 ;  /* 0x0000000000017941 */ /* 0x000fea0003800000 */
.L_x_187:
[----:B------:R-:W-:Y:S01]  /*4f40*/  @!P3 IMAD R35, R35, R155, R22 ;  /* 0x0000009b2323b224 */ /* 0x000fe200078e0216 */
[----:B------:R-:W-:Y:S04]  /*4f50*/  BSSY B1, `(.L_x_189) ;  /* 0x0000006000017945 */ /* 0x000fe80003800000 */
[----:B------:R0:W-:Y:S01]  /*4f60*/  @!P3 STG.E.U8 desc[UR36][R10.64+0x11], R35 ;  /* 0x000011230a00b986 */ /* 0x0001e2000c101124 */
[----:B------:R-:W-:Y:S05]  /*4f70*/  @P5 BRA `(.L_x_190) ;  /* 0x00000000000c5947 */ /* 0x000fea0003800000 */
[----:B--2---:R-:W0:Y:S02]  /*4f80*/  LDG.E.U8 R157, desc[UR36][R4.64+0x18] ;  /* 0x00001824049d7981 */ /* 0x004e24000c1e1100 */
[----:B0-----:R-:W-:-:S05]  /*4f90*/  PRMT R9, R157, 0x8880, RZ ;  /* 0x000088809d097816 */ /* 0x001fca00000000ff */
[----:B------:R-:W-:-:S07]  /*4fa0*/  IMAD R22, R9, R156, RZ ;  /* 0x0000009c09167224 */ /* 0x000fce00078e02ff */
.L_x_190:
[----:B------:R-:W-:Y:S05]  /*4fb0*/  BSYNC B1 ;  /* 0x0000000000017941 */ /* 0x000fea0003800000 */
.L_x_189:
[----:B0-----:R-:W-:Y:S01]  /*4fc0*/  @!P5 IMAD R9, R36, R155, R22 ;  /* 0x0000009b2409d224 */ /* 0x001fe200078e0216 */
[----:B------:R-:W-:Y:S04]  /*4fd0*/  BSSY B1, `(.L_x_191) ;  /* 0x0000006000017945 */ /* 0x000fe80003800000 */
[----:B------:R0:W-:Y:S01]  /*4fe0*/  @!P5 STG.E.U8 desc[UR36][R6.64+0x18], R9 ;  /* 0x000018090600d986 */ /* 0x0001e2000c101124 */
[----:B------:R-:W-:Y:S05]  /*4ff0*/  @P1 BRA `(.L_x_192) ;  /* 0x00000000000c1947 */ /* 0x000fea0003800000 */
[----:B--2---:R-:W0:Y:S02]  /*5000*/  LDG.E.U8 R157, desc[UR36][R4.64+0x19] ;  /* 0x00001924049d7981 */ /* 0x004e24000c1e1100 */
[----:B0-----:R-:W-:-:S05]  /*5010*/  PRMT R9, R157, 0x8880, RZ ;  /* 0x000088809d097816 */ /* 0x001fca00000000ff */
[----:B------:R-:W-:-:S07]  /*5020*/  IMAD R22, R9, R156, RZ ;  /* 0x0000009c09167224 */ /* 0x000fce00078e02ff */
.L_x_192:
[----:B------:R-:W-:Y:S05]  /*5030*/  BSYNC B1 ;  /* 0x0000000000017941 */ /* 0x000fea0003800000 */
.L_x_191:
        /* <DEDUP_REMOVED lines=11> */
.L_x_194:
[----:B------:R-:W-:Y:S05]  /*50f0*/  BSYNC B1 ;  /* 0x0000000000017941 */ /* 0x000fea0003800000 */
.L_x_193:
[----:B0-----:R-:W-:Y:S01]  /*5100*/  @!P4 IMAD R9, R38, R155, R22 ;  /* 0x0000009b2609c224 */ /* 0x001fe200078e0216 */
[----:B------:R-:W-:Y:S04]  /*5110*/  BSSY B1, `(.L_x_195) ;  /* 0x0000006000017945 */ /* 0x000fe80003800000 */
[----:B------:R0:W-:Y:S01]  /*5120*/  @!P4 STG.E.U8 desc[UR36][R10.64+0x18], R9 ;  /* 0x000018090a00c986 */ /* 0x0001e2000c101124 */
[----:B------:R-:W-:Y:S05]  /*5130*/  @P3 BRA `(.L_x_196) ;  /* 0x00000000000c3947 */ /* 0x000fea0003800000 */
[----:B--2---:R-:W0:Y:S02]  /*5140*/  LDG.E.U8 R157, desc[UR36][R12.64+0x19] ;  /* 0x000019240c9d7981 */ /* 0x004e24000c1e1100 */
[----:B0-----:R-:W-:-:S05]  /*5150*/  PRMT R9, R157, 0x8880, RZ ;  /* 0x000088809d097816 */ /* 0x001fca00000000ff */
[----:B------:R-:W-:-:S07]  /*5160*/  IMAD R22, R9, R156, RZ ;  /* 0x0000009c09167224 */ /* 0x000fce00078e02ff */
.L_x_196:
[----:B------:R-:W-:Y:S05]  /*5170*/  BSYNC B1 ;  /* 0x0000000000017941 */ /* 0x000fea0003800000 */
.L_x_195:
[----:B------:R-:W-:Y:S01]  /*5180*/  @!P3 IMAD R39, R39, R155, R22 ;  /* 0x0000009b2727b224 */ /* 0x000fe200078e0216 */
[----:B------:R-:W-:Y:S04]  /*5190*/  BSSY B1, `(.L_x_197) ;  /* 0x0000006000017945 */ /* 0x000fe80003800000 */
[----:B------:R0:W-:Y:S01]  /*51a0*/  @!P3 STG.E.U8 desc[UR36][R10.64+0x19], R39 ;  /* 0x000019270a00b986 */ /* 0x0001e2000c101124 */
[----:B------:R-:W-:Y:S05]  /*51b0*/  @P5 BRA `(.L_x_198) ;  /* 0x00000000000c5947 */ /* 0x000fea0003800000 */
[----:B--2---:R-:W0:Y:S02]  /*51c0*/  LDG.E.U8 R157, desc[UR36][R4.64+0x20] ;  /* 0x00002024049d7981 */ /* 0x004e24000c1e1100 */
[----:B0-----:R-:W-:-:S05]  /*51d0*/  PRMT R9, R157, 0x8880, RZ ;  /* 0x000088809d097816 */ /* 0x001fca00000000ff */
[----:B------:R-:W-:-:S07]  /*51e0*/  IMAD R22, R9, R156, RZ ;  /* 0x0000009c09167224 */ /* 0x000fce00078e02ff */
.L_x_198:
[----:B------:R-:W-:Y:S05]  /*51f0*/  BSYNC B1 ;  /* 0x0000000000017941 */ /* 0x000fea0003800000 */
.L_x_197:
[----:B0-----:R-:W-:Y:S01]  /*5200*/  @!P5 IMAD R9, R40, R155, R22 ;  /* 0x0000009b2809d224 */ /* 0x001fe200078e0216 */
[----:B------:R-:W-:Y:S04]  /*5210*/  BSSY B1, `(.L_x_199) ;  /* 0x0000006000017945 */ /* 0x000fe80003800000 */
[----:B------:R0:W-:Y:S01]  /*5220*/  @!P5 STG.E.U8 desc[UR36][R6.64+0x20], R9 ;  /* 0x000020090600d986 */ /* 0x0001e2000c101124 */
[----:B------:R-:W-:Y:S05]  /*5230*/  @P1 BRA `(.L_x_200) ;  /* 0x00000000000c1947 */ /* 0x000fea0003800000 */
[----:B--2---:R-:W0:Y:S02]  /*5240*/  LDG.E.U8 R157, desc[UR36][R4.64+0x21] ;  /* 0x00002124049d7981 */ /* 0x004e24000c1e1100 */
[----:B0-----:R-:W-:-:S05]  /*5250*/  PRMT R9, R157, 0x8880, RZ ;  /* 0x000088809d097816 */ /* 0x001fca00000000ff */
[----:B------:R-:W-:-:S07]  /*5260*/  IMAD R22, R9, R156, RZ ;  /* 0x0000009c09167224 */ /* 0x000fce00078e02ff */
.L_x_200:
[----:B------:R-:W-:Y:S05]  /*5270*/  BSYNC B1 ;  /* 0x0000000000017941 */ /* 0x000fea0003800000 */
.L_x_199:
        /* <DEDUP_REMOVED lines=11> */
.L_x_202:
[----:B------:R-:W-:Y:S05]  /*5330*/  BSYNC B1 ;  /* 0x0000000000017941 */ /* 0x000fea0003800000 */
.L_x_201:
[----:B0-----:R-:W-:Y:S01]  /*5340*/  @!P4 IMAD R9, R42, R155, R22 ;  /* 0x0000009b2a09c224 */ /* 0x001fe200078e0216 */
[----:B------:R-:W-:Y:S04]  /*5350*/  BSSY B1, `(.L_x_203) ;  /* 0x0000006000017945 */ /* 0x000fe80003800000 */
[----:B------:R0:W-:Y:S01]  /*5360*/  @!P4 STG.E.U8 desc[UR36][R10.64+0x20], R9 ;  /* 0x000020090a00c986 */ /* 0x0001e2000c101124 */
[----:B------:R-:W-:Y:S05]  /*5370*/  @P3 BRA `(.L_x_204) ;  /* 0x00000000000c3947 */ /* 0x000fea0003800000 */
[----:B--2---:R-:W0:Y:S02]  /*5380*/  LDG.E.U8 R157, desc[UR36][R12.64+0x21] ;  /* 0x000021240c9d7981 */ /* 0x004e24000c1e1100 */
[----:B0-----:R-:W-:-:S05]  /*5390*/  PRMT R9, R157, 0x8880, RZ ;  /* 0x000088809d097816 */ /* 0x001fca00000000ff */
[----:B------:R-:W-:-:S07]  /*53a0*/  IMAD R22, R9, R156, RZ ;  /* 0x0000009c09167224 */ /* 0x000fce00078e02ff */
.L_x_204:
[----:B------:R-:W-:Y:S05]  /*53b0*/  BSYNC B1 ;  /* 0x0000000000017941 */ /* 0x000fea0003800000 */
.L_x_203:
[----:B------:R-:W-:Y:S01]  /*53c0*/  @!P3 IMAD R43, R43, R155, R22 ;  /* 0x0000009b2b2bb224 */ /* 0x000fe200078e0216 */
[----:B------:R-:W-:Y:S04]  /*53d0*/  BSSY B1, `(.L_x_205) ;  /* 0x0000006000017945 */ /* 0x000fe80003800000 */
[----:B------:R0:W-:Y:S01]  /*53e0*/  @!P3 STG.E.U8 desc[UR36][R10.64+0x21], R43 ;  /* 0x0000212b0a00b986 */ /* 0x0001e2000c101124 */
[----:B------:R-:W-:Y:S05]  /*53f0*/  @P5 BRA `(.L_x_206) ;  /* 0x00000000000c5947 */ /* 0x000fea0003800000 */
[----:B--2---:R-:W0:Y:S02]  /*5400*/  LDG.E.U8 R157, desc[UR36][R4.64+0x28] ;  /* 0x00002824049d7981 */ /* 0x004e24000c1e1100 */
[----:B0-----:R-:W-:-:S05]  /*5410*/  PRMT R9, R157, 0x8880, RZ ;  /* 0x000088809d097816 */ /* 0x001fca00000000ff */
[----:B------:R-:W-:-:S07]  /*5420*/  IMAD R22, R9, R156, RZ ;  /* 0x0000009c09167224 */ /* 0x000fce00078e02ff */
.L_x_206:
[----:B------:R-:W-:Y:S05]  /*5430*/  BSYNC B1 ;  /* 0x0000000000017941 */ /* 0x000fea0003800000 */
.L_x_205:
[----:B0-----:R-:W-:Y:S01]  /*5440*/  @!P5 IMAD R9, R44, R155, R22 ;  /* 0x0000009b2c09d224 */ /* 0x001fe200078e0216 */
[----:B------:R-:W-:Y:S04]  /*5450*/  BSSY B1, `(.L_x_207) ;  /* 0x0000006000017945 */ /* 0x000fe80003800000 */
[----:B------:R0:W-:Y:S01]  /*5460*/  @!P5 STG.E.U8 desc[UR36][R6.64+0x28], R9 ;  /* 0x000028090600d986 */ /* 0x0001e2000c101124 */
[----:B------:R-:W-:Y:S05]  /*5470*/  @P1 BRA `(.L_x_208) ;  /* 0x00000000000c1947 */ /* 0x000fea0003800000 */
[----:B--2---:R-:W0:Y:S02]  /*5480*/  LDG.E.U8 R157, desc[UR36][R4.64+0x29] ;  /* 0x00002924049d7981 */ /* 0x004e24000c1e1100 */
[----:B0-----:R-:W-:-:S05]  /*5490*/  PRMT R9, R157, 0x8880, RZ ;  /* 0x000088809d097816 */ /* 0x001fca00000000ff */
[----:B------:R-:W-:-:S07]  /*54a0*/  IMAD R22, R9, R156, RZ ;  /* 0x0000009c09167224 */ /* 0x000fce00078e02ff */
.L_x_208:
[----:B------:R-:W-:Y:S05]  /*54b0*/  BSYNC B1 ;  /* 0x0000000000017941 */ /* 0x000fea0003800000 */
.L_x_207:
        /* <DEDUP_REMOVED lines=11> */
.L_x_210:
[----:B------:R-:W-:Y:S05]  /*5570*/  BSYNC B1 ;  /* 0x0000000000017941 */ /* 0x000fea0003800000 */
.L_x_209:
[----:B0-----:R-:W-:Y:S01]  /*5580*/  @!P4 IMAD R9, R46, R155, R22 ;  /* 0x0000009b2e09c224 */ /* 0x001fe200078e0216 */
[----:B------:R-:W-:Y:S04]  /*5590*/  BSSY B1, `(.L_x_211) ;  /* 0x0000006000017945 */ /* 0x000fe80003800000 */
[----:B------:R0:W-:Y:S01]  /*55a0*/  @!P4 STG.E.U8 desc[UR36][R10.64+0x28], R9 ;  /* 0x000028090a00c986 */ /* 0x0001e2000c101124 */
[----:B------:R-:W-:Y:S05]  /*55b0*/  @P3 BRA `(.L_x_212) ;  /* 0x00000000000c3947 */ /* 0x000fea0003800000 */
[----:B--2---:R-:W0:Y:S02]  /*55c0*/  LDG.E.U8 R157, desc[UR36][R12.64+0x29] ;  /* 0x000029240c9d7981 */ /* 0x004e24000c1e1100 */
[----:B0-----:R-:W-:-:S05]  /*55d0*/  PRMT R9, R157, 0x8880, RZ ;  /* 0x000088809d097816 */ /* 0x001fca00000000ff */
[----:B------:R-:W-:-:S07]  /*55e0*/  IMAD R22, R9, R156, RZ ;  /* 0x0000009c09167224 */ /* 0x000fce00078e02ff */
.L_x_212:
[----:B------:R-:W-:Y:S05]  /*55f0*/  BSYNC B1 ;  /* 0x0000000000017941 */ /* 0x000fea0003800000 */
.L_x_211:
[----:B------:R-:W-:Y:S01]  /*5600*/  @!P3 IMAD R47, R47, R155, R22 ;  /* 0x0000009b2f2fb224 */ /* 0x000fe200078e0216 */
[----:B------:R-:W-:Y:S04]  /*5610*/  BSSY B1, `(.L_x_213) ;  /* 0x0000006000017945 */ /* 0x000fe80003800000 */
[----:B------:R0:W-:Y:S01]  /*5620*/  @!P3 STG.E.U8 desc[UR36][R10.64+0x29], R47 ;  /* 0x0000292f0a00b986 */ /* 0x0001e2000c101124 */
[----:B------:R-:W-:Y:S05]  /*5630*/  @P5 BRA `(.L_x_214) ;  /* 0x00000000000c5947 */ /* 0x000fea0003800000 */
[----:B--2---:R-:W0:Y:S02]  /*5640*/  LDG.E.U8 R157, desc[UR36][R4.64+0x30] ;  /* 0x00003024049d7981 */ /* 0x004e24000c1e1100 */
[----:B0-----:R-:W-:-:S05]  /*5650*/  PRMT R9, R157, 0x8880, RZ ;  /* 0x000088809d097816 */ /* 0x001fca00000000ff */
[----:B------:R-:W-:-:S07]  /*5660*/  IMAD R22, R9, R156, RZ ;  /* 0x0000009c09167224 */ /* 0x000fce00078e02ff */
.L_x_214:
[----:B------:R-:W-:Y:S05]  /*5670*/  BSYNC B1 ;  /* 0x0000000000017941 */ /* 0x000fea0003800000 */
.L_x_213:
[----:B0-----:R-:W-:Y:S01]  /*5680*/  @!P5 IMAD R9, R48, R155, R22 ;  /* 0x0000009b3009d224 */ /* 0x001fe200078e0216 */
[----:B------:R-:W-:Y:S04]  /*5690*/  BSSY B1, `(.L_x_215) ;  /* 0x0000006000017945 */ /* 0x000fe80003800000 */
[----:B------:R0:W-:Y:S01]  /*56a0*/  @!P5 STG.E.U8 desc[UR36][R6.64+0x30], R9 ;  /* 0x000030090600d986 */ /* 0x0001e2000c101124 */
[----:B------:R-:W-:Y:S05]  /*56b0*/  @P1 BRA `(.L_x_216) ;  /* 0x00000000000c1947 */ /* 0x000fea0003800000 */
[----:B--2---:R-:W0:Y:S02]  /*56c0*/  LDG.E.U8 R157, desc[UR36][R4.64+0x31] ;  /* 0x00003124049d7981 */ /* 0x004e24000c1e1100 */
[----:B0-----:R-:W-:-:S05]  /*56d0*/  PRMT R9, R157, 0x8880, RZ ;  /* 0x000088809d097816 */ /* 0x001fca00000000ff */
[----:B------:R-:W-:-:S07]  /*56e0*/  IMAD R22, R9, R156, RZ ;  /* 0x0000009c09167224 */ /* 0x000fce00078e02ff */
.L_x_216:
[----:B------:R-:W-:Y:S05]  /*56f0*/  BSYNC B1 ;  /* 0x0000000000017941 */ /* 0x000fea0003800000 */
.L_x_215:
        /* <DEDUP_REMOVED lines=11> */
.L_x_218:
[----:B------:R-:W-:Y:S05]  /*57b0*/  BSYNC B1 ;  /* 0x0000000000017941 */ /* 0x000fea0003800000 */
.L_x_217:
[----:B0-----:R-:W-:Y:S01]  /*57c0*/  @!P4 IMAD R9, R50, R155, R22 ;  /* 0x0000009b3209c224 */ /* 0x001fe200078e0216 */
[----:B------:R-:W-:Y:S04]  /*57d0*/  BSSY B1, `(.L_x_219) ;  /* 0x0000006000017945 */ /* 0x000fe80003800000 */
[----:B------:R0:W-:Y:S01]  /*57e0*/  @!P4 STG.E.U8 desc[UR36][R10.64+0x30], R9 ;  /* 0x000030090a00c986 */ /* 0x0001e2000c101124 */
[----:B------:R-:W-:Y:S05]  /*57f0*/  @P3 BRA `(.L_x_220) ;  /* 0x00000000000c3947 */ /* 0x000fea0003800000 */
[----:B--2---:R-:W0:Y:S02]  /*5800*/  LDG.E.U8 R157, desc[UR36][R12.64+0x31] ;  /* 0x000031240c9d7981 */ /* 0x004e24000c1e1100 */
[----:B0-----:R-:W-:-:S05]  /*5810*/  PRMT R9, R157, 0x8880, RZ ;  /* 0x000088809d097816 */ /* 0x001fca00000000ff */
[----:B------:R-:W-:-:S07]  /*5820*/  IMAD R22, R9, R156, RZ ;  /* 0x0000009c09167224 */ /* 0x000fce00078e02ff */
.L_x_220:
[----:B------:R-:W-:Y:S05]  /*5830*/  BSYNC B1 ;  /* 0x0000000000017941 */ /* 0x000fea0003800000 */
.L_x_219:
[----:B------:R-:W-:Y:S01]  /*5840*/  @!P3 IMAD R51, R51, R155, R22 ;  /* 0x0000009b3333b224 */ /* 0x000fe200078e0216 */
[----:B------:R-:W-:Y:S04]  /*5850*/  BSSY B1, `(.L_x_221) ;  /* 0x0000006000017945 */ /* 0x000fe80003800000 */
[----:B------:R0:W-:Y:S01]  /*5860*/  @!P3 STG.E.U8 desc[UR36][R10.64+0x31], R51 ;  /* 0x000031330a00b986 */ /* 0x0001e2000c101124 */
[----:B------:R-:W-:Y:S05]  /*5870*/  @P5 BRA `(.L_x_222) ;  /* 0x00000000000c5947 */ /* 0x000fea0003800000 */
[----:B--2---:R-:W0:Y:S02]  /*5880*/  LDG.E.U8 R157, desc[UR36][R4.64+0x38] ;  /* 0x00003824049d7981 */ /* 0x004e24000c1e1100 */
[----:B0-----:R-:W-:-:S05]  /*5890*/  PRMT R9, R157, 0x8880, RZ ;  /* 0x000088809d097816 */ /* 0x001fca00000000ff */
[----:B------:R-:W-:-:S07]  /*58a0*/  IMAD R22, R9, R156, RZ ;  /* 0x0000009c09167224 */ /* 0x000fce00078e02ff */
.L_x_222:
[----:B------:R-:W-:Y:S05]  /*58b0*/  BSYNC B1 ;  /* 0x0000000000017941 */ /* 0x000fea0003800000 */
.L_x_221:
[----:B0-----:R-:W-:Y:S01]  /*58c0*/  @!P5 IMAD R9, R52, R155, R22 ;  /* 0x0000009b3409d224 */ /* 0x001fe200078e0216 */
[----:B------:R-:W-:Y:S04]  /*58d0*/  BSSY B1, `(.L_x_223) ;  /* 0x0000006000017945 */ /* 0x000fe80003800000 */
[----:B------:R0:W-:Y:S01]  /*58e0*/  @!P5 STG.E.U8 desc[UR36][R6.64+0x38], R9 ;  /* 0x000038090600d986 */ /* 0x0001e2000c101124 */
[----:B------:R-:W-:Y:S05]  /*58f0*/  @P1 BRA `(.L_x_224) ;  /* 0x00000000000c1947 */ /* 0x000fea0003800000 */
[----:B--2---:R-:W0:Y:S02]  /*5900*/  LDG.E.U8 R157, desc[UR36][R4.64+0x39] ;  /* 0x00003924049d7981 */ /* 0x004e24000c1e1100 */
[----:B0-----:R-:W-:-:S05]  /*5910*/  PRMT R9, R157, 0x8880, RZ ;  /* 0x000088809d097816 */ /* 0x001fca00000000ff */
[----:B------:R-:W-:-:S07]  /*5920*/  IMAD R22, R9, R156, RZ ;  /* 0x0000009c09167224 */ /* 0x000fce00078e02ff */
.L_x_224:
[----:B------:R-:W-:Y:S05]  /*5930*/  BSYNC B1 ;  /* 0x0000000000017941 */ /* 0x000fea0003800000 */
.L_x_223:
        /* <DEDUP_REMOVED lines=11> */
.L_x_226:
[----:B------:R-:W-:Y:S05]  /*59f0*/  BSYNC B1 ;  /* 0x0000000000017941 */ /* 0x000fea0003800000 */
.L_x_225:
[----:B0-----:R-:W-:Y:S01]  /*5a00*/  @!P4 IMAD R9, R54, R155, R22 ;  /* 0x0000009b3609c224 */ /* 0x001fe200078e0216 */
[----:B------:R-:W-:Y:S04]  /*5a10*/  BSSY B1, `(.L_x_227) ;  /* 0x0000006000017945 */ /* 0x000fe80003800000 */
[----:B------:R0:W-:Y:S01]  /*5a20*/  @!P4 STG.E.U8 desc[UR36][R10.64+0x38], R9 ;  /* 0x000038090a00c986 */ /* 0x0001e2000c101124 */
[----:B------:R-:W-:Y:S05]  /*5a30*/  @P3 BRA `(.L_x_228) ;  /* 0x00000000000c3947 */ /* 0x000fea0003800000 */
[----:B--2---:R-:W0:Y:S02]  /*5a40*/  LDG.E.U8 R157, desc[UR36][R12.64+0x39] ;  /* 0x000039240c9d7981 */ /* 0x004e24000c1e1100 */
[----:B0-----:R-:W-:-:S05]  /*5a50*/  PRMT R9, R157, 0x8880, RZ ;  /* 0x000088809d097816 */ /* 0x001fca00000000ff */
[----:B------:R-:W-:-:S07]  /*5a60*/  IMAD R22, R9, R156, RZ ;  /* 0x0000009c09167224 */ /* 0x000fce00078e02ff */
.L_x_228:
[----:B------:R-:W-:Y:S05]  /*5a70*/  BSYNC B1 ;  /* 0x0000000000017941 */ /* 0x000fea0003800000 */
.L_x_227:
[----:B------:R-:W-:Y:S01]  /*5a80*/  @!P3 IMAD R55, R55, R155, R22 ;  /* 0x0000009b3737b224 */ /* 0x000fe200078e0216 */
[----:B------:R-:W-:Y:S04]  /*5a90*/  BSSY B1, `(.L_x_229) ;  /* 0x0000006000017945 */ /* 0x000fe80003800000 */
[----:B------:R0:W-:Y:S01]  /*5aa0*/  @!P3 STG.E.U8 desc[UR36][R10.64+0x39], R55 ;  /* 0x000039370a00b986 */ /* 0x0001e2000c101124 */
[----:B------:R-:W-:Y:S05]  /*5ab0*/  @P5 BRA `(.L_x_230) ;  /* 0x00000000000c5947 */ /* 0x000fea0003800000 */
[----:B--2---:R-:W0:Y:S02]  /*5ac0*/  LDG.E.U8 R157, desc[UR36][R4.64+0x40] ;  /* 0x00004024049d7981 */ /* 0x004e24000c1e1100 */
[----:B0-----:R-:W-:-:S05]  /*5ad0*/  PRMT R9, R157, 0x8880, RZ ;  /* 0x000088809d097816 */ /* 0x001fca00000000ff */
[----:B------:R-:W-:-:S07]  /*5ae0*/  IMAD R22, R9, R156, RZ ;  /* 0x0000009c09167224 */ /* 0x000fce00078e02ff */
.L_x_230:
[----:B------:R-:W-:Y:S05]  /*5af0*/  BSYNC B1 ;  /* 0x0000000000017941 */ /* 0x000fea0003800000 */
.L_x_229:
[----:B0-----:R-:W-:Y:S01]  /*5b00*/  @!P5 IMAD R9, R56, R155, R22 ;  /* 0x0000009b3809d224 */ /* 0x001fe200078e0216 */
[----:B------:R-:W-:Y:S04]  /*5b10*/  BSSY B1, `(.L_x_231) ;  /* 0x0000006000017945 */ /* 0x000fe80003800000 */
[----:B------:R0:W-:Y:S01]  /*5b20*/  @!P5 STG.E.U8 desc[UR36][R6.64+0x40], R9 ;  /* 0x000040090600d986 */ /* 0x0001e2000c101124 */
[----:B------:R-:W-:Y:S05]  /*5b30*/  @P1 BRA `(.L_x_232) ;  /* 0x00000000000c1947 */ /* 0x000fea0003800000 */
[----:B--2---:R-:W0:Y:S02]  /*5b40*/  LDG.E.U8 R157, desc[UR36][R4.64+0x41] ;  /* 0x00004124049d7981 */ /* 0x004e24000c1e1100 */
[----:B0-----:R-:W-:-:S05]  /*5b50*/  PRMT R9, R157, 0x8880, RZ ;  /* 0x000088809d097816 */ /* 0x001fca00000000ff */
[----:B------:R-:W-:-:S07]  /*5b60*/  IMAD R22, R9, R156, RZ ;  /* 0x0000009c09167224 */ /* 0x000fce00078e02ff */
.L_x_232:
[----:B------:R-:W-:Y:S05]  /*5b70*/  BSYNC B1 ;  /* 0x0000000000017941 */ /* 0x000fea0003800000 */
.L_x_231:
        /* <DEDUP_REMOVED lines=11> */
.L_x_234:
[----:B------:R-:W-:Y:S05]  /*5c30*/  BSYNC B1 ;  /* 0x0000000000017941 */ /* 0x000fea0003800000 */
.L_x_233:
[----:B0-----:R-:W-:Y:S01]  /*5c40*/  @!P4 IMAD R9, R58, R155, R22 ;  /* 0x0000009b3a09c224 */ /* 0x001fe200078e0216 */
[----:B------:R-:W-:Y:S04]  /*5c50*/  BSSY B1, `(.L_x_235) ;  /* 0x0000006000017945 */ /* 0x000fe80003800000 */
[----:B------:R0:W-:Y:S01]  /*5c60*/  @!P4 STG.E.U8 desc[UR36][R10.64+0x40], R9 ;  /* 0x000040090a00c986 */ /* 0x0001e2000c101124 */
[----:B------:R-:W-:Y:S05]  /*5c70*/  @P3 BRA `(.L_x_236) ;  /* 0x00000000000c3947 */ /* 0x000fea0003800000 */
[----:B--2---:R-:W0:Y:S02]  /*5c80*/  LDG.E.U8 R157, desc[UR36][R12.64+0x41] ;  /* 0x000041240c9d7981 */ /* 0x004e24000c1e1100 */
[----:B0-----:R-:W-:-:S05]  /*5c90*/  PRMT R9, R157, 0x8880, RZ ;  /* 0x000088809d097816 */ /* 0x001fca00000000ff */
[----:B------:R-:W-:-:S07]  /*5ca0*/  IMAD R22, R9, R156, RZ ;  /* 0x0000009c09167224 */ /* 0x000fce00078e02ff */
.L_x_236:
[----:B------:R-:W-:Y:S05]  /*5cb0*/  BSYNC B1 ;  /* 0x0000000000017941 */ /* 0x000fea0003800000 */
.L_x_235:
[----:B------:R-:W-:Y:S01]  /*5cc0*/  @!P3 IMAD R59, R59, R155, R22 ;  /* 0x0000009b3b3bb224 */ /* 0x000fe200078e0216 */
[----:B------:R-:W-:Y:S04]  /*5cd0*/  BSSY B1, `(.L_x_237) ;  /* 0x0000006000017945 */ /* 0x000fe80003800000 */
[----:B------:R0:W-:Y:S01]  /*5ce0*/  @!P3 STG.E.U8 desc[UR36][R10.64+0x41], R59 ;  /* 0x0000413b0a00b986 */ /* 0x0001e2000c101124 */
[----:B------:R-:W-:Y:S05]  /*5cf0*/  @P5 BRA `(.L_x_238) ;  /* 0x00000000000c5947 */ /* 0x000fea0003800000 */
[----:B--2---:R-:W0:Y:S02]  /*5d00*/  LDG.E.U8 R157, desc[UR36][R4.64+0x48] ;  /* 0x00004824049d7981 */ /* 0x004e24000c1e1100 */
[----:B0-----:R-:W-:-:S05]  /*5d10*/  PRMT R9, R157, 0x8880, RZ ;  /* 0x000088809d097816 */ /* 0x001fca00000000ff */
[----:B------:R-:W-:-:S07]  /*5d20*/  IMAD R22, R9, R156, RZ ;  /* 0x0000009c09167224 */ /* 0x000fce00078e02ff */
.L_x_238:
[----:B------:R-:W-:Y:S05]  /*5d30*/  BSYNC B1 ;  /* 0x0000000000017941 */ /* 0x000fea0003800000 */
.L_x_237:
[----:B0-----:R-:W-:Y:S01]  /*5d40*/  @!P5 IMAD R9, R60, R155, R22 ;  /* 0x0000009b3c09d224 */ /* 0x001fe200078e0216 */
[----:B------:R-:W-:Y:S04]  /*5d50*/  BSSY B1, `(.L_x_239) ;  /* 0x0000006000017945 */ /* 0x000fe80003800000 */
[----:B------:R0:W-:Y:S01]  /*5d60*/  @!P5 STG.E.U8 desc[UR36][R6.64+0x48], R9 ;  /* 0x000048090600d986 */ /* 0x0001e2000c101124 */
[----:B------:R-:W-:Y:S05]  /*5d70*/  @P1 BRA `(.L_x_240) ;  /* 0x00000000000c1947 */ /* 0x000fea0003800000 */
[----:B--2---:R-:W0:Y:S02]  /*5d80*/  LDG.E.U8 R157, desc[UR36][R4.64+0x49] ;  /* 0x00004924049d7981 */ /* 0x004e24000c1e1100 */
[----:B0-----:R-:W-:-:S05]  /*5d90*/  PRMT R9, R157, 0x8880, RZ ;  /* 0x000088809d097816 */ /* 0x001fca00000000ff */
[----:B------:R-:W-:-:S07]  /*5da0*/  IMAD R22, R9, R156, RZ ;  /* 0x0000009c09167224 */ /* 0x000fce00078e02ff */
.L_x_240:
[----:B------:R-:W-:Y:S05]  /*5db0*/  BSYNC B1 ;  /* 0x0000000000017941 */ /* 0x000fea0003800000 */
.L_x_239:
        /* <DEDUP_REMOVED lines=11> */
.L_x_242:
[----:B------:R-:W-:Y:S05]  /*5e70*/  BSYNC B1 ;  /* 0x0000000000017941 */ /* 0x000fea0003800000 */
.L_x_241:
[----:B0-----:R-:W-:Y:S01]  /*5e80*/  @!P4 IMAD R9, R62, R155, R22 ;  /* 0x0000009b3e09c224 */ /* 0x001fe200078e0216 */
[----:B------:R-:W-:Y:S04]  /*5e90*/  BSSY B1, `(.L_x_243) ;  /* 0x0000006000017945 */ /* 0x000fe80003800000 */
[----:B------:R0:W-:Y:S01]  /*5ea0*/  @!P4 STG.E.U8 desc[UR36][R10.64+0x48], R9 ;  /* 0x000048090a00c986 */ /* 0x0001e2000c101124 */
[----:B------:R-:W-:Y:S05]  /*5eb0*/  @P3 BRA `(.L_x_244) ;  /* 0x00000000000c3947 */ /* 0x000fea0003800000 */
[----:B--2---:R-:W0:Y:S02]  /*5ec0*/  LDG.E.U8 R157, desc[UR36][R12.64+0x49] ;  /* 0x000049240c9d7981 */ /* 0x004e24000c1e1100 */
[----:B0-----:R-:W-:-:S05]  /*5ed0*/  PRMT R9, R157, 0x8880, RZ ;  /* 0x000088809d097816 */ /* 0x001fca00000000ff */
[----:B------:R-:W-:-:S07]  /*5ee0*/  IMAD R22, R9, R156, RZ ;  /* 0x0000009c09167224 */ /* 0x000fce00078e02ff */
.L_x_244:
[----:B------:R-:W-:Y:S05]  /*5ef0*/  BSYNC B1 ;  /* 0x0000000000017941 */ /* 0x000fea0003800000 */
.L_x_243:
[----:B------:R-:W-:Y:S01]  /*5f00*/  @!P3 IMAD R63, R63, R155, R22 ;  /* 0x0000009b3f3fb224 */ /* 0x000fe200078e0216 */
[----:B------:R-:W-:Y:S04]  /*5f10*/  BSSY B1, `(.L_x_245) ;  /* 0x0000006000017945 */ /* 0x000fe80003800000 */
[----:B------:R0:W-:Y:S01]  /*5f20*/  @!P3 STG.E.U8 desc[UR36][R10.64+0x49], R63 ;  /* 0x0000493f0a00b986 */ /* 0x0001e2000c101124 */
[----:B------:R-:W-:Y:S05]  /*5f30*/  @P5 BRA `(.L_x_246) ;  /* 0x00000000000c5947 */ /* 0x000fea0003800000 */
[----:B--2---:R-:W0:Y:S02]  /*5f40*/  LDG.E.U8 R157, desc[UR36][R4.64+0x50] ;  /* 0x00005024049d7981 */ /* 0x004e24000c1e1100 */
[----:B0-----:R-:W-:-:S05]  /*5f50*/  PRMT R9, R157, 0x8880, RZ ;  /* 0x000088809d097816 */ /* 0x001fca00000000ff */
[----:B------:R-:W-:-:S07]  /*5f60*/  IMAD R22, R9, R156, RZ ;  /* 0x0000009c09167224 */ /* 0x000fce00078e02ff */
.L_x_246:
[----:B------:R-:W-:Y:S05]  /*5f70*/  BSYNC B1 ;  /* 0x0000000000017941 */ /* 0x000fea0003800000 */
.L_x_245:
[----:B0-----:R-:W-:Y:S01]  /*5f80*/  @!P5 IMAD R9, R64, R155, R22 ;  /* 0x0000009b4009d224 */ /* 0x001fe200078e0216 */
[----:B------:R-:W-:Y:S04]  /*5f90*/  BSSY B1, `(.L_x_247) ;  /* 0x0000006000017945 */ /* 0x000fe80003800000 */
[----:B------:R0:W-:Y:S01]  /*5fa0*/  @!P5 STG.E.U8 desc[UR36][R6.64+0x50], R9 ;  /* 0x000050090600d986 */ /* 0x0001e2000c101124 */
[----:B------:R-:W-:Y:S05]  /*5fb0*/  @P1 BRA `(.L_x_248) ;  /* 0x00000000000c1947 */ /* 0x000fea0003800000 */
[----:B--2---:R-:W0:Y:S02]  /*5fc0*/  LDG.E.U8 R157, desc[UR36][R4.64+0x51] ;  /* 0x00005124049d7981 */ /* 0x004e24000c1e1100 */
[----:B0-----:R-:W-:-:S05]  /*5fd0*/  PRMT R9, R157, 0x8880, RZ ;  /* 0x000088809d097816 */ /* 0x001fca00000000ff */
[----:B------:R-:W-:-:S07]  /*5fe0*/  IMAD R22, R9, R156, RZ ;  /* 0x0000009c09167224 */ /* 0x000fce00078e02ff */
.L_x_248:
[----:B------:R-:W-:Y:S05]  /*5ff0*/  BSYNC B1 ;  /* 0x0000000000017941 */ /* 0x000fea0003800000 */
.L_x_247:
        /* <DEDUP_REMOVED lines=11> */
.L_x_250:
[----:B------:R-:W-:Y:S05]  /*60b0*/  BSYNC B1 ;  /* 0x0000000000017941 */ /* 0x000fea0003800000 */
.L_x_249:
[----:B0-----:R-:W-:Y:S01]  /*60c0*/  @!P4 IMAD R9, R66, R155, R22 ;  /* 0x0000009b4209c224 */ /* 0x001fe200078e0216 */
[----:B------:R-:W-:Y:S04]  /*60d0*/  BSSY B1, `(.L_x_251) ;  /* 0x0000006000017945 */ /* 0x000fe80003800000 */
[----:B------:R0:W-:Y:S01]  /*60e0*/  @!P4 STG.E.U8 desc[UR36][R10.64+0x50], R9 ;  /* 0x000050090a00c986 */ /* 0x0001e2000c101124 */
[----:B------:R-:W-:Y:S05]  /*60f0*/  @P3 BRA `(.L_x_252) ;  /* 0x00000000000c3947 */ /* 0x000fea0003800000 */
[----:B--2---:R-:W0:Y:S02]  /*6100*/  LDG.E.U8 R157, desc[UR36][R12.64+0x51] ;  /* 0x000051240c9d7981 */ /* 0x004e24000c1e1100 */
[----:B0-----:R-:W-:-:S05]  /*6110*/  PRMT R9, R157, 0x8880, RZ ;  /* 0x000088809d097816 */ /* 0x001fca00000000ff */
[----:B------:R-:W-:-:S07]  /*6120*/  IMAD R22, R9, R156, RZ ;  /* 0x0000009c09167224 */ /* 0x000fce00078e02ff */
.L_x_252:
[----:B------:R-:W-:Y:S05]  /*6130*/  BSYNC B1 ;  /* 0x0000000000017941 */ /* 0x000fea0003800000 */
.L_x_251:
[----:B------:R-:W-:Y:S01]  /*6140*/  @!P3 IMAD R67, R67, R155, R22 ;  /* 0x0000009b4343b224 */ /* 0x000fe200078e0216 */
[----:B------:R-:W-:Y:S04]  /*6150*/  BSSY B1, `(.L_x_253) ;  /* 0x0000006000017945 */ /* 0x000fe80003800000 */
[----:B------:R0:W-:Y:S01]  /*6160*/  @!P3 STG.E.U8 desc[UR36][R10.64+0x51], R67 ;  /* 0x000051430a00b986 */ /* 0x0001e2000c101124 */
[----:B------:R-:W-:Y:S05]  /*6170*/  @P5 BRA `(.L_x_254) ;  /* 0x00000000000c5947 */ /* 0x000fea0003800000 */
[----:B--2---:R-:W0:Y:S02]  /*6180*/  LDG.E.U8 R157, desc[UR36][R4.64+0x58] ;  /* 0x00005824049d7981 */ /* 0x004e24000c1e1100 */
[----:B0-----:R-:W-:-:S05]  /*6190*/  PRMT R9, R157, 0x8880, RZ ;  /* 0x000088809d097816 */ /* 0x001fca00000000ff */
[----:B------:R-:W-:-:S07]  /*61a0*/  IMAD R22, R9, R156, RZ ;  /* 0x0000009c09167224 */ /* 0x000fce00078e02ff */
.L_x_254:
[----:B------:R-:W-:Y:S05]  /*61b0*/  BSYNC B1 ;  /* 0x0000000000017941 */ /* 0x000fea0003800000 */
.L_x_253:
[----:B0-----:R-:W-:Y:S01]  /*61c0*/  @!P5 IMAD R9, R68, R155, R22 ;  /* 0x0000009b4409d224 */ /* 0x001fe200078e0216 */
[----:B------:R-:W-:Y:S04]  /*61d0*/  BSSY B1, `(.L_x_255) ;  /* 0x0000006000017945 */ /* 0x000fe80003800000 */
[----:B------:R0:W-:Y:S01]  /*61e0*/  @!P5 STG.E.U8 desc[UR36][R6.64+0x58], R9 ;  /* 0x000058090600d986 */ /* 0x0001e2000c101124 */
[----:B------:R-:W-:Y:S05]  /*61f0*/  @P1 BRA `(.L_x_256) ;  /* 0x00000000000c1947 */ /* 0x000fea0003800000 */
[----:B--2---:R-:W0:Y:S02]  /*6200*/  LDG.E.U8 R157, desc[UR36][R4.64+0x59] ;  /* 0x00005924049d7981 */ /* 0x004e24000c1e1100 */
[----:B0-----:R-:W-:-:S05]  /*6210*/  PRMT R9, R157, 0x8880, RZ ;  /* 0x000088809d097816 */ /* 0x001fca00000000ff */
[----:B------:R-:W-:-:S07]  /*6220*/  IMAD R22, R9, R156, RZ ;  /* 0x0000009c09167224 */ /* 0x000fce00078e02ff */
.L_x_256:
[----:B------:R-:W-:Y:S05]  /*6230*/  BSYNC B1 ;  /* 0x0000000000017941 */ /* 0x000fea0003800000 */
.L_x_255:
        /* <DEDUP_REMOVED lines=11> */
.L_x_258:
[----:B------:R-:W-:Y:S05]  /*62f0*/  BSYNC B1 ;  /* 0x0000000000017941 */ /* 0x000fea0003800000 */
.L_x_257:
[----:B0-----:R-:W-:Y:S01]  /*6300*/  @!P4 IMAD R9, R70, R155, R22 ;  /* 0x0000009b4609c224 */ /* 0x001fe200078e0216 */
[----:B------:R-:W-:Y:S04]  /*6310*/  BSSY B1, `(.L_x_259) ;  /* 0x0000006000017945 */ /* 0x000fe80003800000 */
[----:B------:R0:W-:Y:S01]  /*6320*/  @!P4 STG.E.U8 desc[UR36][R10.64+0x58], R9 ;  /* 0x000058090a00c986 */ /* 0x0001e2000c101124 */
[----:B------:R-:W-:Y:S05]  /*6330*/  @P3 BRA `(.L_x_260) ;  /* 0x00000000000c3947 */ /* 0x000fea0003800000 */
[----:B--2---:R-:W0:Y:S02]  /*6340*/  LDG.E.U8 R157, desc[UR36][R12.64+0x59] ;  /* 0x000059240c9d7981 */ /* 0x004e24000c1e1100 */
[----:B0-----:R-:W-:-:S05]  /*6350*/  PRMT R9, R157, 0x8880, RZ ;  /* 0x000088809d097816 */ /* 0x001fca00000000ff */
[----:B------:R-:W-:-:S07]  /*6360*/  IMAD R22, R9, R156, RZ ;  /* 0x0000009c09167224 */ /* 0x000fce00078e02ff */
.L_x_260:
[----:B------:R-:W-:Y:S05]  /*6370*/  BSYNC B1 ;  /* 0x0000000000017941 */ /* 0x000fea0003800000 */
.L_x_259:
[----:B------:R-:W-:Y:S01]  /*6380*/  @!P3 IMAD R71, R71, R155, R22 ;  /* 0x0000009b4747b224 */ /* 0x000fe200078e0216 */
[----:B------:R-:W-:Y:S04]  /*6390*/  BSSY B1, `(.L_x_261) ;  /* 0x0000006000017945 */ /* 0x000fe80003800000 */
[----:B------:R0:W-:Y:S01]  /*63a0*/  @!P3 STG.E.U8 desc[UR36][R10.64+0x59], R71 ;  /* 0x000059470a00b986 */ /* 0x0001e2000c101124 */
[----:B------:R-:W-:Y:S05]  /*63b0*/  @P5 BRA `(.L_x_262) ;  /* 0x00000000000c5947 */ /* 0x000fea0003800000 */
[----:B--2---:R-:W0:Y:S02]  /*63c0*/  LDG.E.U8 R157, desc[UR36][R4.64+0x60] ;  /* 0x00006024049d7981 */ /* 0x004e24000c1e1100 */
[----:B0-----:R-:W-:-:S05]  /*63d0*/  PRMT R9, R157, 0x8880, RZ ;  /* 0x000088809d097816 */ /* 0x001fca00000000ff */
[----:B------:R-:W-:-:S07]  /*63e0*/  IMAD R22, R9, R156, RZ ;  /* 0x0000009c09167224 */ /* 0x000fce00078e02ff */
.L_x_262:
[----:B------:R-:W-:Y:S05]  /*63f0*/  BSYNC B1 ;  /* 0x0000000000017941 */ /* 0x000fea0003800000 */
.L_x_261:
[----:B0-----:R-:W-:Y:S01]  /*6400*/  @!P5 IMAD R9, R72, R155, R22 ;  /* 0x0000009b4809d224 */ /* 0x001fe200078e0216 */
[----:B------:R-:W-:Y:S04]  /*6410*/  BSSY B1, `(.L_x_263) ;  /* 0x0000006000017945 */ /* 0x000fe80003800000 */
[----:B------:R0:W-:Y:S01]  /*6420*/  @!P5 STG.E.U8 desc[UR36][R6.64+0x60], R9 ;  /* 0x000060090600d986 */ /* 0x0001e2000c101124 */
[----:B------:R-:W-:Y:S05]  /*6430*/  @P1 BRA `(.L_x_264) ;  /* 0x00000000000c1947 */ /* 0x000fea0003800000 */
[----:B--2---:R-:W0:Y:S02]  /*6440*/  LDG.E.U8 R157, desc[UR36][R4.64+0x61] ;  /* 0x00006124049d7981 */ /* 0x004e24000c1e1100 */
[----:B0-----:R-:W-:-:S05]  /*6450*/  PRMT R9, R157, 0x8880, RZ ;  /* 0x000088809d097816 */ /* 0x001fca00000000ff */
[----:B------:R-:W-:-:S07]  /*6460*/  IMAD R22, R9, R156, RZ ;  /* 0x0000009c09167224 */ /* 0x000fce00078e02ff */
.L_x_264:
[----:B------:R-:W-:Y:S05]  /*6470*/  BSYNC B1 ;  /* 0x0000000000017941 */ /* 0x000fea0003800000 */
.L_x_263:
        /* <DEDUP_REMOVED lines=11> */
.L_x_266:
[----:B------:R-:W-:Y:S05]  /*6530*/  BSYNC B1 ;  /* 0x0000000000017941 */ /* 0x000fea0003800000 */
.L_x_265:
[----:B0-----:R-:W-:Y:S01]  /*6540*/  @!P4 IMAD R9, R74, R155, R22 ;  /* 0x0000009b4a09c224 */ /* 0x001fe200078e0216 */
[----:B------:R-:W-:Y:S04]  /*6550*/  BSSY B1, `(.L_x_267) ;  /* 0x0000006000017945 */ /* 0x000fe80003800000 */
[----:B------:R0:W-:Y:S01]  /*6560*/  @!P4 STG.E.U8 desc[UR36][R10.64+0x60], R9 ;  /* 0x000060090a00c986 */ /* 0x0001e2000c101124 */
[----:B------:R-:W-:Y:S05]  /*6570*/  @P3 BRA `(.L_x_268) ;  /* 0x00000000000c3947 */ /* 0x000fea0003800000 */
[----:B--2---:R-:W0:Y:S02]  /*6580*/  LDG.E.U8 R157, desc[UR36][R12.64+0x61] ;  /* 0x000061240c9d7981 */ /* 0x004e24000c1e1100 */
[----:B0-----:R-:W-:-:S05]  /*6590*/  PRMT R9, R157, 0x8880, RZ ;  /* 0x000088809d097816 */ /* 0x001fca00000000ff */
[----:B------:R-:W-:-:S07]  /*65a0*/  IMAD R22, R9, R156, RZ ;  /* 0x0000009c09167224 */ /* 0x000fce00078e02ff */
.L_x_268:
[----:B------:R-:W-:Y:S05]  /*65b0*/  BSYNC B1 ;  /* 0x0000000000017941 */ /* 0x000fea0003800000 */
.L_x_267:
[----:B------:R-:W-:Y:S01]  /*65c0*/  @!P3 IMAD R75, R75, R155, R22 ;  /* 0x0000009b4b4bb224 */ /* 0x000fe200078e0216 */
[----:B------:R-:W-:Y:S04]  /*65d0*/  BSSY B1, `(.L_x_269) ;  /* 0x0000006000017945 */ /* 0x000fe80003800000 */
[----:B------:R0:W-:Y:S01]  /*65e0*/  @!P3 STG.E.U8 desc[UR36][R10.64+0x61], R75 ;  /* 0x0000614b0a00b986 */ /* 0x0001e2000c101124 */
[----:B------:R-:W-:Y:S05]  /*65f0*/  @P5 BRA `(.L_x_270) ;  /* 0x00000000000c5947 */ /* 0x000fea0003800000 */
[----:B--2---:R-:W0:Y:S02]  /*6600*/  LDG.E.U8 R157, desc[UR36][R4.64+0x68] ;  /* 0x00006824049d7981 */ /* 0x004e24000c1e1100 */
[----:B0-----:R-:W-:-:S05]  /*6610*/  PRMT R9, R157, 0x8880, RZ ;  /* 0x000088809d097816 */ /* 0x001fca00000000ff */
[----:B------:R-:W-:-:S07]  /*6620*/  IMAD R22, R9, R156, RZ ;  /* 0x0000009c09167224 */ /* 0x000fce00078e02ff */
.L_x_270:
[----:B------:R-:W-:Y:S05]  /*6630*/  BSYNC B1 ;  /* 0x0000000000017941 */ /* 0x000fea0003800000 */
.L_x_269:
[----:B0-----:R-:W-:Y:S01]  /*6640*/  @!P5 IMAD R9, R76, R155, R22 ;  /* 0x0000009b4c09d224 */ /* 0x001fe200078e0216 */
[----:B------:R-:W-:Y:S04]  /*6650*/  BSSY B1, `(.L_x_271) ;  /* 0x0000006000017945 */ /* 0x000fe80003800000 */
[----:B------:R0:W-:Y:S01]  /*6660*/  @!P5 STG.E.U8 desc[UR36][R6.64+0x68], R9 ;  /* 0x000068090600d986 */ /* 0x0001e2000c101124 */
[----:B------:R-:W-:Y:S05]  /*6670*/  @P1 BRA `(.L_x_272) ;  /* 0x00000000000c1947 */ /* 0x000fea0003800000 */
[----:B--2---:R-:W0:Y:S02]  /*6680*/  LDG.E.U8 R157, desc[UR36][R4.64+0x69] ;  /* 0x00006924049d7981 */ /* 0x004e24000c1e1100 */
[----:B0-----:R-:W-:-:S05]  /*6690*/  PRMT R9, R157, 0x8880, RZ ;  /* 0x000088809d097816 */ /* 0x001fca00000000ff */
[----:B------:R-:W-:-:S07]  /*66a0*/  IMAD R22, R9, R156, RZ ;  /* 0x0000009c09167224 */ /* 0x000fce00078e02ff */
.L_x_272:
[----:B------:R-:W-:Y:S05]  /*66b0*/  BSYNC B1 ;  /* 0x0000000000017941 */ /* 0x000fea0003800000 */
.L_x_271:
        /* <DEDUP_REMOVED lines=11> */
.L_x_274:
[----:B------:R-:W-:Y:S05]  /*6770*/  BSYNC B1 ;  /* 0x0000000000017941 */ /* 0x000fea0003800000 */
.L_x_273:
[----:B0-----:R-:W-:Y:S01]  /*6780*/  @!P4 IMAD R9, R78, R155, R22 ;  /* 0x0000009b4e09c224 */ /* 0x001fe200078e0216 */
[----:B------:R-:W-:Y:S04]  /*6790*/  BSSY B1, `(.L_x_275) ;  /* 0x0000006000017945 */ /* 0x000fe80003800000 */
[----:B------:R0:W-:Y:S01]  /*67a0*/  @!P4 STG.E.U8 desc[UR36][R10.64+0x68], R9 ;  /* 0x000068090a00c986 */ /* 0x0001e2000c101124 */
[----:B------:R-:W-:Y:S05]  /*67b0*/  @P3 BRA `(.L_x_276) ;  /* 0x00000000000c3947 */ /* 0x000fea0003800000 */
[----:B--2---:R-:W0:Y:S02]  /*67c0*/  LDG.E.U8 R157, desc[UR36][R12.64+0x69] ;  /* 0x000069240c9d7981 */ /* 0x004e24000c1e1100 */
[----:B0-----:R-:W-:-:S05]  /*67d0*/  PRMT R9, R157, 0x8880, RZ ;  /* 0x000088809d097816 */ /* 0x001fca00000000ff */
[----:B------:R-:W-:-:S07]  /*67e0*/  IMAD R22, R9, R156, RZ ;  /* 0x0000009c09167224 */ /* 0x000fce00078e02ff */
.L_x_276:
[----:B------:R-:W-:Y:S05]  /*67f0*/  BSYNC B1 ;  /* 0x0000000000017941 */ /* 0x000fea0003800000 */
.L_x_275:
[----:B------:R-:W-:Y:S01]  /*6800*/  @!P3 IMAD R79, R79, R155, R22 ;  /* 0x0000009b4f4fb224 */ /* 0x000fe200078e0216 */
[----:B------:R-:W-:Y:S04]  /*6810*/  BSSY B1, `(.L_x_277) ;  /* 0x0000006000017945 */ /* 0x000fe80003800000 */
[----:B------:R0:W-:Y:S01]  /*6820*/  @!P3 STG.E.U8 desc[UR36][R10.64+0x69], R79 ;  /* 0x0000694f0a00b986 */ /* 0x0001e2000c101124 */
[----:B------:R-:W-:Y:S05]  /*6830*/  @P5 BRA `(.L_x_278) ;  /* 0x00000000000c5947 */ /* 0x000fea0003800000 */
[----:B--2---:R-:W0:Y:S02]  /*6840*/  LDG.E.U8 R157, desc[UR36][R4.64+0x70] ;  /* 0x00007024049d7981 */ /* 0x004e24000c1e1100 */
[----:B0-----:R-:W-:-:S05]  /*6850*/  PRMT R9, R157, 0x8880, RZ ;  /* 0x000088809d097816 */ /* 0x001fca00000000ff */
[----:B------:R-:W-:-:S07]  /*6860*/  IMAD R22, R9, R156, RZ ;  /* 0x0000009c09167224 */ /* 0x000fce00078e02ff */
.L_x_278:
[----:B------:R-:W-:Y:S05]  /*6870*/  BSYNC B1 ;  /* 0x0000000000017941 */ /* 0x000fea0003800000 */
.L_x_277:
[----:B0-----:R-:W-:Y:S01]  /*6880*/  @!P5 IMAD R9, R80, R155, R22 ;  /* 0x0000009b5009d224 */ /* 0x001fe200078e0216 */
[----:B------:R-:W-:Y:S04]  /*6890*/  BSSY B1, `(.L_x_279) ;  /* 0x0000006000017945 */ /* 0x000fe80003800000 */
[----:B------:R0:W-:Y:S01]  /*68a0*/  @!P5 STG.E.U8 desc[UR36][R6.64+0x70], R9 ;  /* 0x000070090600d986 */ /* 0x0001e2000c101124 */
[----:B------:R-:W-:Y:S05]  /*68b0*/  @P1 BRA `(.L_x_280) ;  /* 0x00000000000c1947 */ /* 0x000fea0003800000 */
[----:B--2---:R-:W0:Y:S02]  /*68c0*/  LDG.E.U8 R157, desc[UR36][R4.64+0x71] ;  /* 0x00007124049d7981 */ /* 0x004e24000c1e1100 */
[----:B0-----:R-:W-:-:S05]  /*68d0*/  PRMT R9, R157, 0x8880, RZ ;  /* 0x000088809d097816 */ /* 0x001fca00000000ff */
[----:B------:R-:W-:-:S07]  /*68e0*/  IMAD R22, R9, R156, RZ ;  /* 0x0000009c09167224 */ /* 0x000fce00078e02ff */
.L_x_280:
[----:B------:R-:W-:Y:S05]  /*68f0*/  BSYNC B1 ;  /* 0x0000000000017941 */ /* 0x000fea0003800000 */
.L_x_279:
[----:B------:R-:W-:Y:S01]  /*6900*/  ISETP.LT.OR P4, PT, R3, 0x71, !P0 ;  /* 0x000000710300780c */ /* 0x000fe20004781670 */
[----:B------:R-:W-:Y:S01]  /*6910*/  @!P1 IMAD R81, R81, R155, R22 ;  /* 0x0000009b51519224 */ /* 0x000fe200078e0216 */
[----:B------:R-:W-:Y:S01]  /*6920*/  BSSY B1, `(.L_x_281) ;  /* 0x000000a000017945 */ /* 0x000fe20003800000 */
[C---:B------:R-:W-:Y:S02]  /*6930*/  ISETP.LT.OR P3, PT, R3.reuse, 0x72, !P0 ;  /* 0x000000720300780c */ /* 0x040fe40004761670 */
        /* <DEDUP_REMOVED lines=8> */
.L_x_282:
[----:B------:R-:W-:Y:S05]  /*69c0*/  BSYNC B1 ;  /* 0x0000000000017941 */ /* 0x000fea0003800000 */
.L_x_281:
[----:B0-----:R-:W-:Y:S01]  /*69d0*/  @!P4 IMAD R9, R82, R155, R22 ;  /* 0x0000009b5209c224 */ /* 0x001fe200078e0216 */
[----:B------:R-:W-:Y:S04]  /*69e0*/  BSSY B1, `(.L_x_283) ;  /* 0x0000006000017945 */ /* 0x000fe80003800000 */
[----:B------:R0:W-:Y:S01]  /*69f0*/  @!P4 STG.E.U8 desc[UR36][R10.64+0x70], R9 ;  /* 0x000070090a00c986 */ /* 0x0001e2000c101124 */
[----:B------:R-:W-:Y:S05]  /*6a00*/  @P3 BRA `(.L_x_284) ;  /* 0x00000000000c3947 */ /* 0x000fea0003800000 */
[----:B--2---:R-:W0:Y:S02]  /*6a10*/  LDG.E.U8 R157, desc[UR36][R12.64+0x71] ;  /* 0x000071240c9d7981 */ /* 0x004e24000c1e1100 */
[----:B0-----:R-:W-:-:S05]  /*6a20*/  PRMT R9, R157, 0x8880, RZ ;  /* 0x000088809d097816 */ /* 0x001fca00000000ff */
[----:B------:R-:W-:-:S07]  /*6a30*/  IMAD R22, R9, R156, RZ ;  /* 0x0000009c09167224 */ /* 0x000fce00078e02ff */
.L_x_284:
[----:B------:R-:W-:Y:S05]  /*6a40*/  BSYNC B1 ;  /* 0x0000000000017941 */ /* 0x000fea0003800000 */
.L_x_283:
[----:B------:R-:W-:Y:S01]  /*6a50*/  @!P3 IMAD R83, R83, R155, R22 ;  /* 0x0000009b5353b224 */ /* 0x000fe200078e0216 */
[----:B------:R-:W-:Y:S04]  /*6a60*/  BSSY B1, `(.L_x_285) ;  /* 0x0000006000017945 */ /* 0x000fe80003800000 */
[----:B------:R0:W-:Y:S01]  /*6a70*/  @!P3 STG.E.U8 desc[UR36][R10.64+0x71], R83 ;  /* 0x000071530a00b986 */ /* 0x0001e2000c101124 */
[----:B------:R-:W-:Y:S05]  /*6a80*/  @P1 BRA `(.L_x_286) ;  /* 0x00000000000c1947 */ /* 0x000fea0003800000 */
[----:B--2---:R-:W0:Y:S02]  /*6a90*/  LDG.E.U8 R157, desc[UR36][R4.64+0x78] ;  /* 0x00007824049d7981 */ /* 0x004e24000c1e1100 */
[----:B0-----:R-:W-:-:S05]  /*6aa0*/  PRMT R9, R157, 0x8880, RZ ;  /* 0x000088809d097816 */ /* 0x001fca00000000ff */
[----:B------:R-:W-:-:S07]  /*6ab0*/  IMAD R22, R9, R156, RZ ;  /* 0x0000009c09167224 */ /* 0x000fce00078e02ff */
.L_x_286:
[----:B------:R-:W-:Y:S05]  /*6ac0*/  BSYNC B1 ;  /* 0x0000000000017941 */ /* 0x000fea0003800000 */
.L_x_285:
[----:B0-----:R-:W-:Y:S01]  /*6ad0*/  @!P1 IMAD R9, R84, R155, R22 ;  /* 0x0000009b54099224 */ /* 0x001fe200078e0216 */
[----:B------:R-:W-:Y:S04]  /*6ae0*/  BSSY B1, `(.L_x_287) ;  /* 0x0000006000017945 */ /* 0x000fe80003800000 */
[----:B------:R0:W-:Y:S01]  /*6af0*/  @!P1 STG.E.U8 desc[UR36][R6.64+0x78], R9 ;  /* 0x0000780906009986 */ /* 0x0001e2000c101124 */
[----:B------:R-:W-:Y:S05]  /*6b00*/  @P2 BRA `(.L_x_288) ;  /* 0x00000000000c2947 */ /* 0x000fea0003800000 */
[----:B--2---:R-:W0:Y:S02]  /*6b10*/  LDG.E.U8 R157, desc[UR36][R4.64+0x79] ;  /* 0x00007924049d7981 */ /* 0x004e24000c1e1100 */
[----:B0-----:R-:W-:-:S05]  /*6b20*/  PRMT R9, R157, 0x8880, RZ ;  /* 0x000088809d097816 */ /* 0x001fca00000000ff */
[----:B------:R-:W-:-:S07]  /*6b30*/  IMAD R22, R9, R156, RZ ;  /* 0x0000009c09167224 */ /* 0x000fce00078e02ff */
.L_x_288:
[----:B------:R-:W-:Y:S05]  /*6b40*/  BSYNC B1 ;  /* 0x0000000000017941 */ /* 0x000fea0003800000 */
.L_x_287:
[----:B------:R-:W-:Y:S01]  /*6b50*/  @!P2 IMAD R85, R85, R155, R22 ;  /* 0x0000009b5555a224 */ /* 0x000fe200078e0216 */
[----:B------:R-:W-:Y:S04]  /*6b60*/  BSSY B1, `(.L_x_289) ;  /* 0x0000006000017945 */ /* 0x000fe80003800000 */
[----:B------:R0:W-:Y:S01]  /*6b70*/  @!P2 STG.E.U8 desc[UR36][R6.64+0x79], R85 ;  /* 0x000079550600a986 */ /* 0x0001e2000c101124 */
[----:B------:R-:W-:Y:S05]  /*6b80*/  @P5 BRA `(.L_x_290) ;  /* 0x00000000000c5947 */ /* 0x000fea0003800000 */
[----:B--2---:R-:W2:Y:S02]  /*6b90*/  LDG.E.U8 R157, desc[UR36][R12.64+0x78] ;  /* 0x000078240c9d7981 */ /* 0x004ea4000c1e1100 */
[----:B--2---:R-:W-:-:S05]  /*6ba0*/  PRMT R5, R157, 0x8880, RZ ;  /* 0x000088809d057816 */ /* 0x004fca00000000ff */
[----:B------:R-:W-:-:S07]  /*6bb0*/  IMAD R22, R5, R156, RZ ;  /* 0x0000009c05167224 */ /* 0x000fce00078e02ff */
.L_x_290:
[----:B------:R-:W-:Y:S05]  /*6bc0*/  BSYNC B1 ;  /* 0x0000000000017941 */ /* 0x000fea0003800000 */
.L_x_289:
[----:B------:R-:W-:Y:S01]  /*6bd0*/  @!P5 IMAD R5, R86, R155, R22 ;  /* 0x0000009b5605d224 */ /* 0x000fe200078e0216 */
[----:B------:R-:W-:Y:S01]  /*6be0*/  ISETP.LT.OR P0, PT, R3, 0x7a, !P0 ;  /* 0x0000007a0300780c */ /* 0x000fe20004701670 */
[----:B------:R-:W-:Y:S03]  /*6bf0*/  BSSY B1, `(.L_x_291) ;  /* 0x0000006000017945 */ /* 0x000fe60003800000 */
[----:B------:R0:W-:Y:S09]  /*6c00*/  @!P5 STG.E.U8 desc[UR36][R10.64+0x78], R5 ;  /* 0x000078050a00d986 */ /* 0x0001f2000c101124 */
[----:B------:R-:W-:Y:S05]  /*6c10*/  @P0 BRA `(.L_x_292) ;  /* 0x00000000000c0947 */ /* 0x000fea0003800000 */
[----:B--2---:R-:W2:Y:S02]  /*6c20*/  LDG.E.U8 R157, desc[UR36][R12.64+0x79] ;  /* 0x000079240c9d7981 */ /* 0x004ea4000c1e1100 */
[----:B--2---:R-:W-:-:S05]  /*6c30*/  PRMT R3, R157, 0x8880, RZ ;  /* 0x000088809d037816 */ /* 0x004fca00000000ff */
[----:B------:R-:W-:-:S07]  /*6c40*/  IMAD R22, R3, R156, RZ ;  /* 0x0000009c03167224 */ /* 0x000fce00078e02ff */
.L_x_292:
[----:B------:R-:W-:Y:S05]  /*6c50*/  BSYNC B1 ;  /* 0x0000000000017941 */ /* 0x000fea0003800000 */
.L_x_291:
[----:B------:R-:W-:Y:S01]  /*6c60*/  IMAD R87, R87, R155, R22 ;  /* 0x0000009b57577224 */ /* 0x000fe200078e0216 */
[----:B------:R-:W-:Y:S06]  /*6c70*/  @P0 BRA `(.L_x_293) ;  /* 0x0000001800180947 */ /* 0x000fec0003800000 */
[----:B------:R0:W-:Y:S01]  /*6c80*/  STG.E.U8 desc[UR36][R10.64+0x79], R87 ;  /* 0x000079570a007986 */ /* 0x0001e2000c101124 */
[----:B------:R-:W-:Y:S05]  /*6c90*/  BRA `(.L_x_293) ;  /* 0x0000001800107947 */ /* 0x000fea0003800000 */
.L_x_36:
[C---:B------:R-:W-:Y:S02]  /*6ca0*/  ISETP.GE.AND P2, PT, R0.reuse, 0x1, PT ;  /* 0x000000010000780c */ /* 0x040fe40003f46270 */
[----:B------:R-:W-:Y:S02]  /*6cb0*/  ISETP.GE.AND P0, PT, R0, 0x9, PT ;  /* 0x000000090000780c */ /* 0x000fe40003f06270 */
[C---:B------:R-:W-:Y:S02]  /*6cc0*/  ISETP.LT.OR P3, PT, R3.reuse, 0x1, !P2 ;  /* 0x000000010300780c */ /* 0x040fe40005761670 */
[C---:B------:R-:W-:Y:S02]  /*6cd0*/  ISETP.LT.OR P5, PT, R3.reuse, 0x2, !P2 ;  /* 0x000000020300780c */ /* 0x040fe400057a1670 */
[C---:B------:R-:W-:Y:S02]  /*6ce0*/  ISETP.LT.OR P1, PT, R3.reuse, 0x1, !P0 ;  /* 0x000000010300780c */ /* 0x040fe40004721670 */
[----:B------:R-:W-:-:S07]  /*6cf0*/  ISETP.LT.OR P4, PT, R3, 0x2, !P0 ;  /* 0x000000020300780c */ /* 0x000fce0004781670 */
[-C--:B------:R-:W-:Y:S02]  /*6d00*/  @!P3 IMAD R5, R88, R155.reuse, RZ ;  /* 0x0000009b5805b224 */ /* 0x080fe400078e02ff */
[-C--:B------:R-:W-:Y:S02]  /*6d10*/  @!P5 IMAD R89, R89, R155.reuse, RZ ;  /* 0x0000009b5959d224 */ /* 0x080fe400078e02ff */
[-C--:B------:R-:W-:Y:S01]  /*6d20*/  @!P1 IMAD R13, R90, R155.reuse, RZ ;  /* 0x0000009b5a0d9224 */ /* 0x080fe200078e02ff */
[----:B------:R0:W-:Y:S01]  /*6d30*/  @!P3 STG.E.U8 desc[UR36][R160.64], R5 ;  /* 0x00000005a000b986 */ /* 0x0001e2000c101124 */
[----:B------:R-:W-:Y:S01]  /*6d40*/  ISETP.LT.OR P3, PT, R3, 0x9, !P2 ;  /* 0x000000090300780c */ /* 0x000fe20005761670 */
[----:B------:R-:W-:Y:S02]  /*6d50*/  @!P4 IMAD R91, R91, R155, RZ ;  /* 0x0000009b5b5bc224 */ /* 0x000fe400078e02ff */
[----:B------:R-:W-:Y:S01]  /*6d60*/  @!P5 STG.E.U8 desc[UR36][R160.64+0x1], R89 ;  /* 0x00000159a000d986 */ /* 0x000fe2000c101124 */
[----:B------:R-:W-:-:S03]  /*6d70*/  ISETP.LT.OR P5, PT, R3, 0xa, !P2 ;  /* 0x0000000a0300780c */ /* 0x000fc600057a1670 */
[----:B------:R1:W-:Y:S01]  /*6d80*/  @!P1 STG.E.U8 desc[UR36][R8.64], R13 ;  /* 0x0000000d08009986 */ /* 0x0003e2000c101124 */
[----:B------:R-:W-:-:S03]  /*6d90*/  ISETP.LT.OR P1, PT, R3, 0x9, !P0 ;  /* 0x000000090300780c */ /* 0x000fc60004721670 */
[----:B------:R-:W-:Y:S01]  /*6da0*/  @!P4 STG.E.U8 desc[UR36][R8.64+0x1], R91 ;  /* 0x0000015b0800c986 */ /* 0x000fe2000c101124 */
[----:B------:R-:W-:Y:S01]  /*6db0*/  ISETP.LT.OR P4, PT, R3, 0xa, !P0 ;  /* 0x0000000a0300780c */ /* 0x000fe20004781670 */
[----:B------:R-:W-:-:S04]  /*6dc0*/  @!P3 IMAD R15, R92, R155, RZ ;  /* 0x0000009b5c0fb224 */ /* 0x000fc800078e02ff */
[-C--:B------:R-:W-:Y:S01]  /*6dd0*/  @!P5 IMAD R93, R93, R155.reuse, RZ ;  /* 0x0000009b5d5dd224 */ /* 0x080fe200078e02ff */
[----:B------:R3:W-:Y:S01]  /*6de0*/  @!P3 STG.E.U8 desc[UR36][R160.64+0x8], R15 ;  /* 0x0000080fa000b986 */ /* 0x0007e2000c101124 */
[C---:B------:R-:W-:Y:S02]  /*6df0*/  ISETP.LT.OR P3, PT, R3.reuse, 0x11, !P2 ;  /* 0x000000110300780c */ /* 0x040fe40005761670 */
[-C--:B0-----:R-:W-:Y:S01]  /*6e00*/  @!P1 IMAD R5, R94, R155.reuse, RZ ;  /* 0x0000009b5e059224 */ /* 0x081fe200078e02ff */
[----:B------:R-:W-:Y:S01]  /*6e10*/  @!P5 STG.E.U8 desc[UR36][R160.64+0x9], R93 ;  /* 0x0000095da000d986 */ /* 0x000fe2000c101124 */
[----:B------:R-:W-:Y:S02]  /*6e20*/  ISETP.LT.OR P5, PT, R3, 0x12, !P2 ;  /* 0x000000120300780c */ /* 0x000fe400057a1670 */
[----:B------:R-:W-:Y:S01]  /*6e30*/  @!P4 IMAD R95, R95, R155, RZ ;  /* 0x0000009b5f5fc224 */ /* 0x000fe200078e02ff */
[----:B------:R0:W-:Y:S01]  /*6e40*/  @!P1 STG.E.U8 desc[UR36][R8.64+0x8], R5 ;  /* 0x0000080508009986 */ /* 0x0001e2000c101124 */
[----:B------:R-:W-:-:S03]  /*6e50*/  ISETP.LT.OR P1, PT, R3, 0x11, !P0 ;  /* 0x000000110300780c */ /* 0x000fc60004721670 */
[----:B------:R-:W-:Y:S01]  /*6e60*/  @!P4 STG.E.U8 desc[UR36][R8.64+0x9], R95 ;  /* 0x0000095f0800c986 */ /* 0x000fe2000c101124 */
[----:B------:R-:W-:Y:S01]  /*6e70*/  ISETP.LT.OR P4, PT, R3, 0x12, !P0 ;  /* 0x000000120300780c */ /* 0x000fe20004781670 */
[----:B-1----:R-:W-:-:S04]  /*6e80*/  @!P3 IMAD R13, R96, R155, RZ ;  /* 0x0000009b600db224 */ /* 0x002fc800078e02ff */
[-C--:B------:R-:W-:Y:S01]  /*6e90*/  @!P5 IMAD R97, R97, R155.reuse, RZ ;  /* 0x0000009b6161d224 */ /* 0x080fe200078e02ff */
[----:B------:R1:W-:Y:S01]  /*6ea0*/  @!P3 STG.E.U8 desc[UR36][R160.64+0x10], R13 ;  /* 0x0000100da000b986 */ /* 0x0003e2000c101124 */
[C---:B------:R-:W-:Y:S02]  /*6eb0*/  ISETP.LT.OR P3, PT, R3.reuse, 0x19, !P2 ;  /* 0x000000190300780c */ /* 0x040fe40005761670 */
[-C--:B---3--:R-:W-:Y:S01]  /*6ec0*/  @!P1 IMAD R15, R98, R155.reuse, RZ ;  /* 0x0000009b620f9224 */ /* 0x088fe200078e02ff */
[----:B------:R-:W-:Y:S01]  /*6ed0*/  @!P5 STG.E.U8 desc[UR36][R160.64+0x11], R97 ;  /* 0x00001161a000d986 */ /* 0x000fe2000c101124 */
[----:B------:R-:W-:Y:S02]  /*6ee0*/  ISETP.LT.OR P5, PT, R3, 0x1a, !P2 ;  /* 0x0000001a0300780c */ /* 0x000fe400057a1670 */
[----:B------:R-:W-:Y:S01]  /*6ef0*/  @!P4 IMAD R99, R99, R155, RZ ;  /* 0x0000009b6363c224 */ /* 0x000fe200078e02ff */
[----:B------:R3:W-:Y:S01]  /*6f00*/  @!P1 STG.E.U8 desc[UR36][R8.64+0x10], R15 ;  /* 0x0000100f08009986 */ /* 0x0007e2000c101124 */
[----:B------:R-:W-:-:S03]  /*6f10*/  ISETP.LT.OR P1, PT, R3, 0x19, !P0 ;  /* 0x000000190300780c */ /* 0x000fc60004721670 */
[----:B------:R-:W-:Y:S01]  /*6f20*/  @!P4 STG.E.U8 desc[UR36][R8.64+0x11], R99 ;  /* 0x000011630800c986 */ /* 0x000fe2000c101124 */
[----:B------:R-:W-:Y:S01]  /*6f30*/  ISETP.LT.OR P4, PT, R3, 0x1a, !P0 ;  /* 0x0000001a0300780c */ /* 0x000fe20004781670 */
[----:B0-----:R-:W-:-:S04]  /*6f40*/  @!P3 IMAD R5, R100, R155, RZ ;  /* 0x0000009b6405b224 */ /* 0x001fc800078e02ff */
[-C--:B------:R-:W-:Y:S01]  /*6f50*/  @!P5 IMAD R101, R101, R155.reuse, RZ ;  /* 0x0000009b6565d224 */ /* 0x080fe200078e02ff */
[----:B------:R0:W-:Y:S01]  /*6f60*/  @!P3 STG.E.U8 desc[UR36][R160.64+0x18], R5 ;  /* 0x00001805a000b986 */ /* 0x0001e2000c101124 */
[C---:B------:R-:W-:Y:S02]  /*6f70*/  ISETP.LT.OR P3, PT, R3.reuse, 0x21, !P2 ;  /* 0x000000210300780c */ /* 0x040fe40005761670 */
[-C--:B-1----:R-:W-:Y:S01]  /*6f80*/  @!P1 IMAD R13, R102, R155.reuse, RZ ;  /* 0x0000009b660d9224 */ /* 0x082fe200078e02ff */
[----:B------:R-:W-:Y:S01]  /*6f90*/  @!P5 STG.E.U8 desc[UR36][R160.64+0x19], R101 ;  /* 0x00001965a000d986 */ /* 0x000fe2000c101124 */
[----:B------:R-:W-:Y:S02]  /*6fa0*/  ISETP.LT.OR P5, PT, R3, 0x22, !P2 ;  /* 0x000000220300780c */ /* 0x000fe400057a1670 */
[----:B------:R-:W-:Y:S01]  /*6fb0*/  @!P4 IMAD R103, R103, R155, RZ ;  /* 0x0000009b6767c224 */ /* 0x000fe200078e02ff */
[----:B------:R1:W-:Y:S01]  /*6fc0*/  @!P1 STG.E.U8 desc[UR36][R8.64+0x18], R13 ;  /* 0x0000180d08009986 */ /* 0x0003e2000c101124 */
[----:B------:R-:W-:-:S03]  /*6fd0*/  ISETP.LT.OR P1, PT, R3, 0x21, !P0 ;  /* 0x000000210300780c */ /* 0x000fc60004721670 */
[----:B------:R-:W-:Y:S01]  /*6fe0*/  @!P4 STG.E.U8 desc[UR36][R8.64+0x19], R103 ;  /* 0x000019670800c986 */ /* 0x000fe2000c101124 */
[----:B------:R-:W-:Y:S01]  /*6ff0*/  ISETP.LT.OR P4, PT, R3, 0x22, !P0 ;  /* 0x000000220300780c */ /* 0x000fe20004781670 */
[----:B---3--:R-:W-:-:S04]  /*7000*/  @!P3 IMAD R15, R104, R155, RZ ;  /* 0x0000009b680fb224 */ /* 0x008fc800078e02ff */
        /* <DEDUP_REMOVED lines=128> */
[----:B------:R-:W-:-:S02]  /*7810*/  ISETP.GE.AND P1, PT, R0, 0x81, PT ;  /* 0x000000810000780c */ /* 0x000fc40003f26270 */
[C---:B------:R-:W-:Y:S01]  /*7820*/  ISETP.LT.OR P5, PT, R3.reuse, 0x79, !P0 ;  /* 0x000000790300780c */ /* 0x040fe200047a1670 */
[----:B------:R-:W-:Y:S01]  /*7830*/  @!P4 STG.E.U8 desc[UR36][R8.64+0x71], R147 ;  /* 0x000071930800c986 */ /* 0x000fe2000c101124 */
[C---:B------:R-:W-:Y:S01]  /*7840*/  ISETP.LT.OR P0, PT, R3.reuse, 0x7a, !P0 ;  /* 0x0000007a0300780c */ /* 0x040fe20004701670 */
[----:B0-----:R-:W-:Y:S01]  /*7850*/  @!P3 IMAD R5, R148, R155, RZ ;  /* 0x0000009b9405b224 */ /* 0x001fe200078e02ff */
[----:B------:R-:W-:-:S03]  /*7860*/  ISETP.LT.OR P4, PT, R3, 0x1, !P1 ;  /* 0x000000010300780c */ /* 0x000fc60004f81670 */
[----:B------:R-:W-:Y:S01]  /*7870*/  @!P2 IMAD R149, R149, R155, RZ ;  /* 0x0000009b9595a224 */ /* 0x000fe200078e02ff */
[----:B------:R0:W-:Y:S01]  /*7880*/  @!P3 STG.E.U8 desc[UR36][R160.64+0x78], R5 ;  /* 0x00007805a000b986 */ /* 0x0001e2000c101124 */
[----:B------:R-:W-:-:S03]  /*7890*/  ISETP.LT.OR P3, PT, R3, 0x2, !P1 ;  /* 0x000000020300780c */ /* 0x000fc60004f61670 */
[----:B------:R-:W-:Y:S01]  /*78a0*/  @!P2 STG.E.U8 desc[UR36][R160.64+0x79], R149 ;  /* 0x00007995a000a986 */ /* 0x000fe2000c101124 */
[-C--:B-1----:R-:W-:Y:S01]  /*78b0*/  @!P5 IMAD R13, R150, R155.reuse, RZ ;  /* 0x0000009b960dd224 */ /* 0x082fe200078e02ff */
[----:B------:R-:W-:Y:S01]  /*78c0*/  ISETP.GE.AND P2, PT, R0, 0x89, PT ;  /* 0x000000890000780c */ /* 0x000fe20003f46270 */
[-C--:B------:R-:W-:Y:S02]  /*78d0*/  @!P0 IMAD R151, R151, R155.reuse, RZ ;  /* 0x0000009b97978224 */ /* 0x080fe400078e02ff */
[----:B---3--:R-:W-:Y:S01]  /*78e0*/  @!P4 IMAD R15, R24, R155, RZ ;  /* 0x0000009b180fc224 */ /* 0x008fe200078e02ff */
[----:B------:R1:W-:Y:S01]  /*78f0*/  @!P5 STG.E.U8 desc[UR36][R8.64+0x78], R13 ;  /* 0x0000780d0800d986 */ /* 0x0003e2000c101124 */
[----:B------:R-:W-:-:S03]  /*7900*/  ISETP.LT.OR P5, PT, R3, 0x1, !P2 ;  /* 0x000000010300780c */ /* 0x000fc600057a1670 */
[----:B------:R-:W-:Y:S01]  /*7910*/  @!P3 IMAD R25, R25, R155, RZ ;  /* 0x0000009b1919b224 */ /* 0x000fe200078e02ff */
[----:B------:R-:W-:Y:S01]  /*7920*/  @!P0 STG.E.U8 desc[UR36][R8.64+0x79], R151 ;  /* 0x0000799708008986 */ /* 0x000fe2000c101124 */
[----:B------:R-:W-:-:S03]  /*7930*/  ISETP.LT.OR P0, PT, R3, 0x2, !P2 ;  /* 0x000000020300780c */ /* 0x000fc60005701670 */
[----:B------:R-:W-:Y:S01]  /*7940*/  @!P4 STG.E.U8 desc[UR36][R6.64], R15 ;  /* 0x0000000f0600c986 */ /* 0x000fe2000c101124 */
        /* <DEDUP_REMOVED lines=19> */
[-C--:B------:R-:W-:Y:S01]  /*7a80*/  @!P4 IMAD R9, R32, R155.reuse, RZ ;  /* 0x0000009b2009c224 */ /* 0x080fe200078e02ff */
        /* <DEDUP_REMOVED lines=127> */
[----:B-1----:R-:W-:-:S04]  /*8280*/  @!P5 IMAD R13, R74, R155, RZ ;  /* 0x0000009b4a0dd224 */ /* 0x002fc800078e02ff */
        /* <DEDUP_REMOVED lines=12> */
[----:B------:R-:W-:-:S04]  /*8350*/  @!P0 IMAD R9, R78, R155, RZ ;  /* 0x0000009b4e098224 */ /* 0x000fc800078e02ff */
[-C--:B------:R-:W-:Y:S01]  /*8360*/  @!P4 IMAD R79, R79, R155.reuse, RZ ;  /* 0x0000009b4f4fc224 */ /* 0x080fe200078e02ff */
[----:B------:R1:W-:Y:S01]  /*8370*/  @!P0 STG.E.U8 desc[UR36][R10.64+0x68], R9 ;  /* 0x000068090a008986 */ /* 0x0003e2000c101124 */
[----:B------:R-:W-:Y:S02]  /*8380*/  ISETP.LT.OR P0, PT, R3, 0x71, !P2 ;  /* 0x000000710300780c */ /* 0x000fe40005701670 */
[----:B------:R-:W-:Y:S01]  /*8390*/  @!P3 IMAD R81, R81, R155, RZ ;  /* 0x0000009b5151b224 */ /* 0x000fe200078e02ff */
[----:B------:R3:W-:Y:S01]  /*83a0*/  @!P4 STG.E.U8 desc[UR36][R10.64+0x69], R79 ;  /* 0x0000694f0a00c986 */ /* 0x0007e2000c101124 */
[----:B------:R-:W-:-:S03]  /*83b0*/  ISETP.LT.OR P4, PT, R3, 0x72, !P2 ;  /* 0x000000720300780c */ /* 0x000fc60005781670 */
[----:B------:R3:W-:Y:S01]  /*83c0*/  @!P3 STG.E.U8 desc[UR36][R6.64+0x71], R81 ;  /* 0x000071510600b986 */ /* 0x0007e2000c101124 */
[C---:B------:R-:W-:Y:S02]  /*83d0*/  ISETP.LT.OR P3, PT, R3.reuse, 0x79, !P1 ;  /* 0x000000790300780c */ /* 0x040fe40004f61670 */
[C---:B------:R-:W-:Y:S01]  /*83e0*/  ISETP.LT.OR P1, PT, R3.reuse, 0x7a, !P1 ;  /* 0x0000007a0300780c */ /* 0x040fe20004f21670 */
[----:B------:R3:W-:Y:S01]  /*83f0*/  @!P5 STG.E.U8 desc[UR36][R6.64+0x70], R13 ;  /* 0x0000700d0600d986 */ /* 0x0007e2000c101124 */
[C---:B------:R-:W-:Y:S02]  /*8400*/  ISETP.LT.OR P5, PT, R3.reuse, 0x79, !P2 ;  /* 0x000000790300780c */ /* 0x040fe400057a1670 */
[----:B------:R-:W-:Y:S01]  /*8410*/  ISETP.LT.OR P2, PT, R3, 0x7a, !P2 ;  /* 0x0000007a0300780c */ /* 0x000fe20005741670 */
[-C--:B------:R-:W-:Y:S02]  /*8420*/  @!P0 IMAD R3, R82, R155.reuse, RZ ;  /* 0x0000009b52038224 */ /* 0x080fe400078e02ff */
[----:B------:R-:W-:-:S03]  /*8430*/  @!P4 IMAD R83, R83, R155, RZ ;  /* 0x0000009b5353c224 */ /* 0x000fc600078e02ff */
[----:B------:R3:W-:Y:S01]  /*8440*/  @!P0 STG.E.U8 desc[UR36][R10.64+0x70], R3 ;  /* 0x000070030a008986 */ /* 0x0007e2000c101124 */
[-C--:B0-----:R-:W-:Y:S02]  /*8450*/  @!P3 IMAD R5, R84, R155.reuse, RZ ;  /* 0x0000009b5405b224 */ /* 0x081fe400078e02ff */
[-C--:B------:R-:W-:Y:S01]  /*8460*/  @!P1 IMAD R85, R85, R155.reuse, RZ ;  /* 0x0000009b55559224 */ /* 0x080fe200078e02ff */
[----:B------:R3:W-:Y:S01]  /*8470*/  @!P4 STG.E.U8 desc[UR36][R10.64+0x71], R83 ;  /* 0x000071530a00c986 */ /* 0x0007e2000c101124 */
[-C--:B-1----:R-:W-:Y:S02]  /*8480*/  @!P5 IMAD R9, R86, R155.reuse, RZ ;  /* 0x0000009b5609d224 */ /* 0x082fe400078e02ff */
[----:B------:R-:W-:Y:S01]  /*8490*/  @!P2 IMAD R87, R87, R155, RZ ;  /* 0x0000009b5757a224 */ /* 0x000fe200078e02ff */
[----:B------:R3:W-:Y:S04]  /*84a0*/  @!P3 STG.E.U8 desc[UR36][R6.64+0x78], R5 ;  /* 0x000078050600b986 */ /* 0x0007e8000c101124 */
[----:B------:R3:W-:Y:S04]  /*84b0*/  @!P1 STG.E.U8 desc[UR36][R6.64+0x79], R85 ;  /* 0x0000795506009986 */ /* 0x0007e8000c101124 */
[----:B------:R3:W-:Y:S04]  /*84c0*/  @!P5 STG.E.U8 desc[UR36][R10.64+0x78], R9 ;  /* 0x000078090a00d986 */ /* 0x0007e8000c101124 */
[----:B------:R3:W-:Y:S02]  /*84d0*/  @!P2 STG.E.U8 desc[UR36][R10.64+0x79], R87 ;  /* 0x000079570a00a986 */ /* 0x0007e4000c101124 */
.L_x_293:
[----:B------:R-:W-:Y:S05]  /*84e0*/  BSYNC B0 ;  /* 0x0000000000007941 */ /* 0x000fea0003800000 */
.L_x_35:
[----:B------:R-:W-:Y:S01]  /*84f0*/  ULDC UR4, c[0x0][0xc] ;  /* 0x0000030000047ab9 */ /* 0x000fe20000000800 */
[----:B------:R-:W-:Y:S01]  /*8500*/  ULDC UR5, c[0x0][0x10] ;  /* 0x0000040000057ab9 */ /* 0x000fe20000000800 */
[----:B---3--:R-:W3:Y:S01]  /*8510*/  LDC R3, c[0x0][0x14] ;  /* 0x00000500ff037b82 */ /* 0x008ee20000000800 */
[----:B------:R-:W-:Y:S01]  /*8520*/  UIMAD.WIDE.U32 UR4, UR4, UR5, URZ ;  /* 0x00000005040472a5 */ /* 0x000fe2000f8e003f */
[----:B------:R-:W-:Y:S01]  /*8530*/  PRMT R0, RZ, 0x7610, R0 ;  /* 0x00007610ff007816 */ /* 0x000fe20000000000 */
[----:B------:R-:W-:Y:S02]  /*8540*/  IMAD.MOV.U32 R154, RZ, RZ, -0x1 ;  /* 0xffffffffff9a7424 */ /* 0x000fe400078e00ff */
[----:B------:R-:W-:Y:S02]  /*8550*/  IMAD.MOV.U32 R22, RZ, RZ, -0x1 ;  /* 0xffffffffff167424 */ /* 0x000fe400078e00ff */
[----:B---3--:R-:W-:-:S04]  /*8560*/  IMAD.WIDE.U32 R16, R3, UR4, R16 ;  /* 0x0000000403107c25 */ /* 0x008fc8000f8e0010 */
[----:B------:R-:W-:Y:S01]  /*8570*/  IMAD R3, R3, UR5, RZ ;  /* 0x0000000503037c24 */ /* 0x000fe2000f8e02ff */
[----:B------:R-:W-:Y:S02]  /*8580*/  ULDC.64 UR4, c[0x0][0x650] ;  /* 0x0001940000047ab9 */ /* 0x000fe40000000a00 */
[----:B------:R-:W-:Y:S01]  /*8590*/  ISETP.GE.U32.AND P0, PT, R16, UR4, PT ;  /* 0x0000000410007c0c */ /* 0x000fe2000bf06070 */
[----:B------:R-:W-:-:S05]  /*85a0*/  IMAD.IADD R17, R17, 0x1, R3 ;  /* 0x0000000111117824 */ /* 0x000fca00078e0203 */
[----:B------:R-:W-:-:S13]  /*85b0*/  ISETP.GE.U32.AND.EX P0, PT, R17, UR5, PT, P0 ;  /* 0x0000000511007c0c */ /* 0x000fda000bf06100 */
[----:B------:R-:W-:Y:S05]  /*85c0*/  @P0 BRA `(.L_x_294) ;  /* 0x0000000400640947 */ /* 0x000fea0003800000 */
[----:B------:R-:W3:Y:S01]  /*85d0*/  S2R R12, SR_CTAID.X ;  /* 0x00000000000c7919 */ /* 0x000ee20000002500 */
[----:B0---4-:R-:W0:Y:S01]  /*85e0*/  LDC.64 R10, c[0x0][0x628] ;  /* 0x00018a00ff0a7b82 */ /* 0x011e220000000a00 */
[----:B------:R-:W-:Y:S01]  /*85f0*/  ULDC UR4, c[0x0][0x150] ;  /* 0x0000540000047ab9 */ /* 0x000fe20000000800 */
[----:B------:R-:W-:Y:S01]  /*8600*/  IMAD.MOV.U32 R8, RZ, RZ, R16 ;  /* 0x000000ffff087224 */ /* 0x000fe200078e0010 */
[----:B------:R-:W4:Y:S01]  /*8610*/  S2R R24, SR_CTAID.Y ;  /* 0x0000000000187919 */ /* 0x000f220000002600 */
[----:B------:R-:W-:-:S04]  /*8620*/  IMAD.MOV.U32 R9, RZ, RZ, R17 ;  /* 0x000000ffff097224 */ /* 0x000fc800078e0011 */
[----:B------:R-:W1:Y:S08]  /*8630*/  LDC R21, c[0x0][0x144] ;  /* 0x00005100ff157b82 */ /* 0x000e700000000800 */
[----:B------:R-:W1:Y:S08]  /*8640*/  LDC R0, c[0x0][0x630] ;  /* 0x00018c00ff007b82 */ /* 0x000e700000000800 */
[----:B------:R-:W1:Y:S01]  /*8650*/  LDC.64 R14, c[0x0][0x620] ;  /* 0x00018800ff0e7b82 */ /* 0x000e620000000a00 */
[----:B0-----:R-:W-:-:S04]  /*8660*/  ISETP.NE.U32.AND P0, PT, R10, RZ, PT ;  /* 0x000000ff0a00720c */ /* 0x001fc80003f05070 */
[----:B------:R-:W-:Y:S02]  /*8670*/  ISETP.NE.AND.EX P0, PT, R11, RZ, PT, P0 ;  /* 0x000000ff0b00720c */ /* 0x000fe40003f05300 */
[----:B---3--:R-:W-:-:S05]  /*8680*/  I2FP.F32.U32 R3, R12 ;  /* 0x0000000c00037245 */ /* 0x008fca0000201000 */
[----:B------:R-:W-:-:S04]  /*8690*/  FMUL R3, R3, UR4 ;  /* 0x0000000403037c20 */ /* 0x000fc80008400000 */
[----:B------:R0:W3:Y:S02]  /*86a0*/  F2I.U32.TRUNC.NTZ R20, R3 ;  /* 0x0000000300147305 */ /* 0x0000e4000020f000 */
[----:B----4-:R-:W-:Y:S05]  /*86b0*/  @!P0 BRA `(.L_x_295) ;  /* 0x0000000000288947 */ /* 0x010fea0003800000 */
[----:B0-----:R-:W0:Y:S02]  /*86c0*/  LDC R3, c[0x0][0x634] ;  /* 0x00018d00ff037b82 */ /* 0x001e240000000800 */
[----:B0-----:R-:W-:-:S05]  /*86d0*/  IADD3 R3, P0, R16, R3, RZ ;  /* 0x0000000310037210 */ /* 0x001fca0007f1e0ff */
[----:B------:R-:W-:-:S04]  /*86e0*/  IMAD.X R13, RZ, RZ, R17, P0 ;  /* 0x000000ffff0d7224 */ /* 0x000fc800000e0611 */
[----:B------:R-:W-:-:S04]  /*86f0*/  IMAD.WIDE.U32 R4, R13, R10, RZ ;  /* 0x0000000a0d047225 */ /* 0x000fc800078e00ff */
[----:B-1----:R-:W-:-:S04]  /*8700*/  IMAD.WIDE.U32 R6, P0, R3, R11, R4 ;  /* 0x0000000b03067225 */ /* 0x002fc80007800004 */
[----:B------:R-:W-:-:S04]  /*8710*/  IMAD.WIDE.U32 R4, R3, R10, RZ ;  /* 0x0000000a03047225 */ /* 0x000fc800078e00ff */
[----:B------:R-:W-:Y:S01]  /*8720*/  IMAD.X R9, RZ, RZ, RZ, P0 ;  /* 0x000000ffff097224 */ /* 0x000fe200000e06ff */
[----:B------:R-:W-:Y:S01]  /*8730*/  IADD3 RZ, P0, R5, R6, RZ ;  /* 0x0000000605ff7210 */ /* 0x000fe20007f1e0ff */
[----:B------:R-:W-:-:S04]  /*8740*/  IMAD.MOV.U32 R8, RZ, RZ, R7 ;  /* 0x000000ffff087224 */ /* 0x000fc800078e0007 */
[----:B------:R-:W-:-:S08]  /*8750*/  IMAD.WIDE.U32.X R8, R13, R11, R8, P0 ;  /* 0x0000000b0d087225 */ /* 0x000fd000000e0408 */
.L_x_295:
[----:B------:R-:W4:Y:S01]  /*8760*/  LDC.64 R30, c[0x0][0x640] ;  /* 0x00019000ff1e7b82 */ /* 0x000f220000000a00 */
[-CC-:B-1----:R-:W-:Y:S01]  /*8770*/  SHF.R.U64 R22, R8, R0.reuse, R9.reuse ;  /* 0x0000000008167219 */ /* 0x182fe20000001209 */
[----:B---3--:R-:W-:Y:S01]  /*8780*/  IMAD.MOV R20, RZ, RZ, -R20 ;  /* 0x000000ffff147224 */ /* 0x008fe200078e0a14 */
[----:B------:R-:W-:Y:S01]  /*8790*/  SHF.R.U32.HI R0, RZ, R0, R9 ;  /* 0x00000000ff007219 */ /* 0x000fe20000011609 */
[----:B------:R-:W-:Y:S01]  /*87a0*/  ULDC UR4, c[0x0][0x154] ;  /* 0x0000550000047ab9 */ /* 0x000fe20000000800 */
[----:B0-----:R-:W-:Y:S01]  /*87b0*/  IADD3 R3, P0, RZ, -R22, RZ ;  /* 0x80000016ff037210 */ /* 0x001fe20007f1e0ff */
[----:B------:R-:W-:Y:S02]  /*87c0*/  IMAD R26, R21, R20, R12 ;  /* 0x00000014151a7224 */ /* 0x000fe400078e020c */
[----:B------:R-:W0:Y:S01]  /*87d0*/  LDC R6, c[0x0][0x618] ;  /* 0x00018600ff067b82 */ /* 0x000e220000000800 */
[----:B------:R-:W-:Y:S02]  /*87e0*/  IMAD.MOV.U32 R7, RZ, RZ, 0x1 ;  /* 0x00000001ff077424 */ /* 0x000fe400078e00ff */
[----:B------:R-:W-:-:S04]  /*87f0*/  IMAD.X R5, RZ, RZ, ~R0, P0 ;  /* 0x000000ffff057224 */ /* 0x000fc800000e0e00 */
[-C--:B------:R-:W-:Y:S01]  /*8800*/  IMAD R0, R5, R14.reuse, RZ ;  /* 0x0000000e05007224 */ /* 0x080fe200078e02ff */
[----:B------:R-:W1:Y:S01]  /*8810*/  LDC R8, c[0x0][0x608] ;  /* 0x00018200ff087b82 */ /* 0x000e620000000800 */
[----:B------:R-:W-:-:S04]  /*8820*/  IMAD.WIDE.U32 R4, R3, R14, R16 ;  /* 0x0000000e03047225 */ /* 0x000fc800078e0010 */
[----:B------:R-:W-:Y:S01]  /*8830*/  IMAD R3, R3, R15, R0 ;  /* 0x0000000f03037224 */ /* 0x000fe200078e0200 */
[----:B------:R-:W-:Y:S02]  /*8840*/  I2FP.F32.U32 R0, R24 ;  /* 0x0000001800007245 */ /* 0x000fe40000201000 */
[----:B------:R-:W3:Y:S01]  /*8850*/  LDC R28, c[0x0][0x658] ;  /* 0x00019600ff1c7b82 */ /* 0x000ee20000000800 */
[----:B------:R-:W-:Y:S01]  /*8860*/  IMAD.IADD R3, R5, 0x1, R3 ;  /* 0x0000000105037824 */ /* 0x000fe200078e0203 */
[----:B----4-:R-:W-:Y:S01]  /*8870*/  ISETP.NE.U32.AND P0, PT, R30, RZ, PT ;  /* 0x000000ff1e00720c */ /* 0x010fe20003f05070 */
[----:B------:R-:W-:Y:S01]  /*8880*/  FMUL R0, R0, UR4 ;  /* 0x0000000400007c20 */ /* 0x000fe20008400000 */
[----:B------:R-:W-:Y:S02]  /*8890*/  IMAD.MOV.U32 R5, RZ, RZ, -0x1 ;  /* 0xffffffffff057424 */ /* 0x000fe400078e00ff */
[----:B------:R-:W-:Y:S01]  /*88a0*/  ISETP.NE.AND.EX P0, PT, R31, RZ, PT, P0 ;  /* 0x000000ff1f00720c */ /* 0x000fe20003f05300 */
[----:B------:R4:W2:Y:S01]  /*88b0*/  F2I.U32.TRUNC.NTZ R13, R0 ;  /* 0x00000000000d7305 */ /* 0x0008a2000020f000 */
[----:B------:R-:W2:Y:S01]  /*88c0*/  LDC R15, c[0x0][0x148] ;  /* 0x00005200ff0f7b82 */ /* 0x000ea20000000800 */
[----:B0-----:R-:W-:-:S02]  /*88d0*/  SHF.R.U64 R12, R4, R6, R3 ;  /* 0x00000006040c7219 */ /* 0x001fc40000001203 */
[----:B------:R-:W-:-:S05]  /*88e0*/  SHF.R.U32.HI R3, RZ, R6, R3 ;  /* 0x00000006ff037219 */ /* 0x000fca0000011603 */
[----:B------:R-:W0:Y:S01]  /*88f0*/  LDC R20, c[0x0][0x600] ;  /* 0x00018000ff147b82 */ /* 0x000e220000000800 */
[-CC-:B-1----:R-:W-:Y:S02]  /*8900*/  SHF.R.U64 R10, R12, R8.reuse, R3.reuse ;  /* 0x000000080c0a7219 */ /* 0x182fe40000001203 */
[----:B------:R-:W-:-:S05]  /*8910*/  SHF.R.U32.HI R3, RZ, R8, R3 ;  /* 0x00000008ff037219 */ /* 0x000fca0000011603 */
[----:B------:R-:W1:Y:S01]  /*8920*/  LDC R21, c[0x0][0x648] ;  /* 0x00019200ff157b82 */ /* 0x000e620000000800 */
[-C--:B---3--:R-:W-:Y:S02]  /*8930*/  SHF.L.U32 R4, R5, R28.reuse, RZ ;  /* 0x0000001c05047219 */ /* 0x088fe400000006ff */
[-CC-:B------:R-:W-:Y:S02]  /*8940*/  SHF.R.U64 R14, R10, R28.reuse, R3.reuse ;  /* 0x0000001c0a0e7219 */ /* 0x180fe40000001203 */
[----:B------:R-:W-:Y:S02]  /*8950*/  SHF.R.U32.HI R5, RZ, R28, R3 ;  /* 0x0000001cff057219 */ /* 0x000fe40000011603 */
[----:B------:R-:W-:Y:S01]  /*8960*/  LOP3.LUT R153, RZ, R4, RZ, 0x33, !PT ;  /* 0x00000004ff997212 */ /* 0x000fe200078e33ff */
[----:B------:R-:W3:Y:S01]  /*8970*/  LDC R25, c[0x0][0x638] ;  /* 0x00018e00ff197b82 */ /* 0x000ee20000000800 */
[----:B------:R-:W-:Y:S01]  /*8980*/  SHF.L.U32 R28, R7, R28, RZ ;  /* 0x0000001c071c7219 */ /* 0x000fe200000006ff */
[----:B------:R-:W-:-:S06]  /*8990*/  IMAD.MOV.U32 R4, RZ, RZ, R14 ;  /* 0x000000ffff047224 */ /* 0x000fcc00078e000e */
[----:B------:R-:W0:Y:S01]  /*89a0*/  LDC R27, c[0x0][0x610] ;  /* 0x00018400ff1b7b82 */ /* 0x000e220000000800 */
[----:B----4-:R-:W-:Y:S05]  /*89b0*/  @!P0 BRA `(.L_x_296) ;  /* 0x0000000000288947 */ /* 0x010fea0003800000 */
        /* <DEDUP_REMOVED lines=10> */
.L_x_296:
[----:B------:R-:W-:Y:S01]  /*8a60*/  ISETP.NE.AND P0, PT, R2, 0x1, PT ;  /* 0x000000010200780c */ /* 0x000fe20003f05270 */
[----:B--2---:R-:W-:Y:S01]  /*8a70*/  IMAD.MOV R13, RZ, RZ, -R13 ;  /* 0x000000ffff0d7224 */ /* 0x004fe200078e0a0d */
[----:B-1----:R-:W-:Y:S01]  /*8a80*/  SHF.R.U64 R0, R4, R21, R5 ;  /* 0x0000001504007219 */ /* 0x002fe20000001205 */
[----:B0-----:R-:W-:Y:S01]  /*8a90*/  VIADD R5, R20, 0xffffffff ;  /* 0xffffffff14057836 */ /* 0x001fe20000000000 */
[----:B------:R-:W-:-:S03]  /*8aa0*/  LOP3.LUT R153, R10, R153, RZ, 0xc0, !PT ;  /* 0x000000990a997212 */ /* 0x000fc600078ec0ff */
[----:B------:R-:W-:Y:S01]  /*8ab0*/  IMAD.MOV R3, RZ, RZ, -R0 ;  /* 0x000000ffff037224 */ /* 0x000fe200078e0a00 */
[----:B------:R-:W-:Y:S01]  /*8ac0*/  LOP3.LUT R5, R12, R5, RZ, 0xc0, !PT ;  /* 0x000000050c057212 */ /* 0x000fe200078ec0ff */
[----:B------:R-:W-:Y:S02]  /*8ad0*/  IMAD R153, R28, R0, R153 ;  /* 0x000000001c997224 */ /* 0x000fe400078e0299 */
[----:B---3--:R-:W-:Y:S02]  /*8ae0*/  IMAD R0, R3, R25, R14 ;  /* 0x0000001903007224 */ /* 0x008fe400078e020e */
[----:B------:R-:W-:Y:S02]  /*8af0*/  @P0 IMAD R26, R15, R13, R24 ;  /* 0x0000000d0f1a0224 */ /* 0x000fe400078e0218 */
[----:B------:R-:W-:Y:S02]  /*8b00*/  IMAD R4, R0, R20, R5 ;  /* 0x0000001400047224 */ /* 0x000fe400078e0205 */
[----:B------:R-:W-:-:S02]  /*8b10*/  IMAD R153, R153, R27, R26 ;  /* 0x0000001b99997224 */ /* 0x000fc400078e021a */
[----:B------:R-:W-:-:S03]  /*8b20*/  IMAD.MOV.U32 R3, RZ, RZ, 0x1 ;  /* 0x00000001ff037424 */ /* 0x000fc600078e00ff */
[----:B------:R-:W-:Y:S02]  /*8b30*/  SEL R154, R4, R153, !P0 ;  /* 0x00000099049a7207 */ /* 0x000fe40004000000 */
[----:B------:R-:W-:Y:S02]  /*8b40*/  PRMT R0, R3, 0x7610, R0 ;  /* 0x0000761003007816 */ /* 0x000fe40000000000 */
[----:B------:R-:W-:-:S07]  /*8b50*/  SEL R153, R153, R4, !P0 ;  /* 0x0000000499997207 */ /* 0x000fce0004000000 */
.L_x_294:
[----:B------:R-:W-:-:S13]  /*8b60*/  LOP3.LUT P0, RZ, R0, 0xff, RZ, 0xc0, !PT ;  /* 0x000000ff00ff7812 */ /* 0x000fda000780c0ff */
[----:B------:R-:W-:Y:S05]  /*8b70*/  @P0 BRA `(.L_x_297) ;  /* 0xffffff8400e00947 */ /* 0x000fea000383ffff */
[----:B------:R-:W-:Y:S05]  /*8b80*/  EXIT ;  /* 0x000000000000794d */ /* 0x000fea0003800000 */
.L_x_8:
[----:B0-----:R-:W-:Y:S01]  /*8b90*/  ULDC.64 UR4, c[0x0][0x650] ;  /* 0x0001940000047ab9 */ /* 0x001fe20000000a00 */
        /* <DEDUP_REMOVED lines=25> */
.L_x_299:
[----:B------:R-:W0:Y:S01]  /*8d30*/  LDC.64 R28, c[0x0][0x640] ;  /* 0x00019000ff1c7b82 */ /* 0x000e220000000a00 */
[-CC-:B------:R-:W-:Y:S01]  /*8d40*/  SHF.R.U64 R22, R12, R6.reuse, R13.reuse ;  /* 0x000000060c167219 */ /* 0x180fe2000000120d */
[----:B------:R-:W-:Y:S01]  /*8d50*/  IMAD.MOV.U32 R30, RZ, RZ, 0x1 ;  /* 0x00000001ff1e7424 */ /* 0x000fe200078e00ff */
[----:B------:R-:W-:Y:S02]  /*8d60*/  SHF.R.U32.HI R6, RZ, R6, R13 ;  /* 0x00000006ff067219 */ /* 0x000fe4000001160d */
        /* <DEDUP_REMOVED lines=8> */
[----:B------:R-:W-:Y:S01]  /*8df0*/  IMAD.IADD R9, R9, 0x1, R11 ;  /* 0x0000000109097824 */ /* 0x000fe200078e020b */
[----:B0-----:R-:W-:-:S04]  /*8e00*/  ISETP.NE.U32.AND P0, PT, R28, RZ, PT ;  /* 0x000000ff1c00720c */ /* 0x001fc80003f05070 */
[----:B------:R-:W-:Y:S02]  /*8e10*/  ISETP.NE.AND.EX P0, PT, R29, RZ, PT, P0 ;  /* 0x000000ff1d00720c */ /* 0x000fe40003f05300 */
[----:B------:R-:W0:Y:S01]  /*8e20*/  LDC R20, c[0x0][0x600] ;  /* 0x00018000ff147b82 */ /* 0x000e220000000800 */
[-CC-:B-1----:R-:W-:Y:S01]  /*8e30*/  SHF.R.U64 R14, R8, R10.reuse, R9.reuse ;  /* 0x0000000a080e7219 */ /* 0x182fe20000001209 */
[----:B------:R-:W-:Y:S01]  /*8e40*/  IMAD.MOV.U32 R8, RZ, RZ, -0x1 ;  /* 0xffffffffff087424 */ /* 0x000fe200078e00ff */
[----:B------:R-:W-:-:S05]  /*8e50*/  SHF.R.U32.HI R9, RZ, R10, R9 ;  /* 0x0000000aff097219 */ /* 0x000fca0000011609 */
[----:B------:R-:W1:Y:S01]  /*8e60*/  LDC R26, c[0x0][0x648] ;  /* 0x00019200ff1a7b82 */ /* 0x000e620000000800 */
[-CC-:B--2---:R-:W-:Y:S02]  /*8e70*/  SHF.R.U64 R21, R14, R12.reuse, R9.reuse ;  /* 0x0000000c0e157219 */ /* 0x184fe40000001209 */
[----:B------:R-:W-:-:S05]  /*8e80*/  SHF.R.U32.HI R6, RZ, R12, R9 ;  /* 0x0000000cff067219 */ /* 0x000fca0000011609 */
[----:B------:R-:W2:Y:S01]  /*8e90*/  LDC R27, c[0x0][0x638] ;  /* 0x00018e00ff1b7b82 */ /* 0x000ea20000000800 */
[-C--:B---3--:R-:W-:Y:S02]  /*8ea0*/  SHF.L.U32 R8, R8, R25.reuse, RZ ;  /* 0x0000001908087219 */ /* 0x088fe400000006ff */
[-CC-:B------:R-:W-:Y:S02]  /*8eb0*/  SHF.R.U64 R23, R21, R25.reuse, R6.reuse ;  /* 0x0000001915177219 */ /* 0x180fe40000001206 */
[----:B------:R-:W-:Y:S02]  /*8ec0*/  LOP3.LUT R32, RZ, R8, RZ, 0x33, !PT ;  /* 0x00000008ff207212 */ /* 0x000fe400078e33ff */
[----:B------:R-:W-:Y:S01]  /*8ed0*/  SHF.R.U32.HI R9, RZ, R25, R6 ;  /* 0x00000019ff097219 */ /* 0x000fe20000011606 */
[----:B------:R-:W3:Y:S01]  /*8ee0*/  LDC R31, c[0x0][0x610] ;  /* 0x00018400ff1f7b82 */ /* 0x000ee20000000800 */
[----:B------:R-:W-:Y:S01]  /*8ef0*/  IMAD.MOV.U32 R8, RZ, RZ, R23 ;  /* 0x000000ffff087224 */ /* 0x000fe200078e0017 */
[----:B------:R-:W-:Y:S06]  /*8f00*/  @!P0 BRA `(.L_x_300) ;  /* 0x0000000000288947 */ /* 0x000fec0003800000 */
        /* <DEDUP_REMOVED lines=10> */
.L_x_300:
[----:B------:R-:W-:Y:S02]  /*8fb0*/  ISETP.NE.AND P0, PT, R2, 0x1, PT ;  /* 0x000000010200780c */ /* 0x000fe40003f05270 */
[----:B-1----:R-:W-:Y:S01]  /*8fc0*/  SHF.R.U64 R6, R8, R26, R9 ;  /* 0x0000001a08067219 */ /* 0x002fe20000001209 */
[----:B0-----:R-:W-:Y:S01]  /*8fd0*/  VIADD R9, R20, 0xffffffff ;  /* 0xffffffff14097836 */ /* 0x001fe20000000000 */
[----:B------:R-:W-:Y:S02]  /*8fe0*/  SHF.L.U32 R30, R30, R25, RZ ;  /* 0x000000191e1e7219 */ /* 0x000fe400000006ff */
[----:B------:R-:W-:Y:S01]  /*8ff0*/  LOP3.LUT R5, R21, R32, RZ, 0xc0, !PT ;  /* 0x0000002015057212 */ /* 0x000fe200078ec0ff */
[----:B------:R-:W-:-:S04]  /*9000*/  IMAD.MOV R8, RZ, RZ, -R6 ;  /* 0x000000ffff087224 */ /* 0x000fc800078e0a06 */
[----:B------:R-:W-:Y:S01]  /*9010*/  IMAD R6, R30, R6, R5 ;  /* 0x000000061e067224 */ /* 0x000fe200078e0205 */
[----:B------:R-:W-:Y:S01]  /*9020*/  LOP3.LUT R5, R14, R9, RZ, 0xc0, !PT ;  /* 0x000000090e057212 */ /* 0x000fe200078ec0ff */
[----:B------:R-:W-:Y:S02]  /*9030*/  @P0 IMAD R3, R7, R24, R4 ;  /* 0x0000001807030224 */ /* 0x000fe400078e0204 */
[----:B--2---:R-:W-:Y:S02]  /*9040*/  IMAD R4, R8, R27, R23 ;  /* 0x0000001b08047224 */ /* 0x004fe400078e0217 */
[----:B---3--:R-:W-:Y:S02]  /*9050*/  IMAD R3, R6, R31, R3 ;  /* 0x0000001f06037224 */ /* 0x008fe400078e0203 */
[----:B------:R-:W-:Y:S02]  /*9060*/  IMAD R4, R4, R20, R5 ;  /* 0x0000001404047224 */ /* 0x000fe400078e0205 */
[----:B------:R-:W-:-:S02]  /*9070*/  IMAD.MOV.U32 R8, RZ, RZ, 0x1 ;  /* 0x00000001ff087424 */ /* 0x000fc400078e00ff */
[----:B------:R-:W-:Y:S01]  /*9080*/  IMAD.MOV.U32 R6, RZ, RZ, R22 ;  /* 0x000000ffff067224 */ /* 0x000fe200078e0016 */
[----:B------:R-:W-:Y:S02]  /*9090*/  SEL R20, R4, R3, !P0 ;  /* 0x0000000304147207 */ /* 0x000fe40004000000 */
[----:B------:R-:W-:-:S07]  /*90a0*/  SEL R21, R3, R4, !P0 ;  /* 0x0000000403157207 */ /* 0x000fce0004000000 */
.L_x_298:
[----:B------:R-:W-:-:S08]  /*90b0*/  NOP ;  /* 0x0000000000007918 */ /* 0x000fd00000000000 */
[----:B------:R-:W0:-:S00]  /*90c0*/  USETMAXREG.DEALLOC.CTAPOOL 0x28 ;  /* 0x00000028000079c8 */ /* 0x000e0000080e0500 */
[----:B0-----:R-:W-:-:S13]  /*90d0*/  ISETP.NE.AND P0, PT, R0, RZ, PT ;  /* 0x000000ff0000720c */ /* 0x001fda0003f05270 */
[----:B------:R-:W-:Y:S05]  /*90e0*/  @P0 EXIT ;  /* 0x000000000000094d */ /* 0x000fea0003800000 */
[----:B------:R-:W-:Y:S01]  /*90f0*/  LOP3.LUT P0, RZ, R8, 0xff, RZ, 0xc0, !PT ;  /* 0x000000ff08ff7812 */ /* 0x000fe2000780c0ff */
[----:B------:R-:W-:Y:S02]  /*9100*/  IMAD.MOV.U32 R0, RZ, RZ, 0x1 ;  /* 0x00000001ff007424 */ /* 0x000fe400078e00ff */
[----:B------:R-:W-:-:S10]  /*9110*/  IMAD.MOV.U32 R3, RZ, RZ, RZ ;  /* 0x000000ffff037224 */ /* 0x000fd400078e00ff */
[----:B------:R-:W-:Y:S05]  /*9120*/  @!P0 BRA `(.L_x_301) ;  /* 0x0000000c00488947 */ /* 0x000fea0003800000 */
[----:B------:R-:W0:Y:S01]  /*9130*/  LDC R0, c[0x0][0x28c] ;  /* 0x0000a300ff007b82 */ /* 0x000e220000000800 */
[----:B------:R-:W1:Y:S01]  /*9140*/  S2R R11, SR_CgaCtaId ;  /* 0x00000000000b7919 */ /* 0x000e620000008800 */
[----:B------:R-:W-:Y:S01]  /*9150*/  ULDC UR5, c[0x0][0x658] ;  /* 0x0001960000057ab9 */ /* 0x000fe20000000800 */
[----:B------:R-:W-:Y:S01]  /*9160*/  UMOV UR7, 0xffffffff ;  /* 0xffffffff00077882 */ /* 0x000fe20000000000 */
[----:B------:R-:W-:Y:S01]  /*9170*/  ULDC UR6, c[0x0][0xc] ;  /* 0x0000030000067ab9 */ /* 0x000fe20000000800 */
[----:B------:R-:W-:Y:S01]  /*9180*/  USHF.L.U32 UR8, UR7, UR5, URZ ;  /* 0x0000000507087299 */ /* 0x000fe2000800063f */
[----:B------:R-:W-:Y:S01]  /*9190*/  BSSY B0, `(.L_x_301) ;  /* 0x00000cb000007945 */ /* 0x000fe20003800000 */
[----:B------:R-:W-:Y:S01]  /*91a0*/  UMOV UR9, 0x1 ;  /* 0x0000000100097882 */ /* 0x000fe20000000000 */
[----:B------:R-:W-:Y:S01]  /*91b0*/  ULDC UR7, c[0x0][0x10] ;  /* 0x0000040000077ab9 */ /* 0x000fe20000000800 */
[----:B------:R-:W-:Y:S01]  /*91c0*/  USHF.L.U32 UR18, UR9, UR5, URZ ;  /* 0x0000000509127299 */ /* 0x000fe2000800063f */
[----:B------:R-:W-:Y:S01]  /*91d0*/  IMAD.MOV.U32 R9, RZ, RZ, 0x1 ;  /* 0x00000001ff097424 */ /* 0x000fe200078e00ff */
[----:B------:R-:W-:Y:S01]  /*91e0*/  UIMAD.WIDE.U32 UR6, UR6, UR7, URZ ;  /* 0x00000007060672a5 */ /* 0x000fe2000f8e003f */
[----:B------:R-:W-:Y:S01]  /*91f0*/  LOP3.LUT R8, R19, 0x2, RZ, 0xfc, !PT ;  /* 0x0000000213087812 */ /* 0x000fe200078efcff */
[----:B------:R-:W-:Y:S01]  /*9200*/  ULDC UR5, c[0x0][0x14] ;  /* 0x0000050000057ab9 */ /* 0x000fe20000000800 */
[----:B------:R-:W-:Y:S01]  /*9210*/  ULDC UR4, c[0x0][0x600] ;  /* 0x0001800000047ab9 */ /* 0x000fe20000000800 */
[----:B------:R-:W-:-:S02]  /*9220*/  UIMAD.WIDE.U32 UR22, UR6, UR5, URZ ;  /* 0x00000005061672a5 */ /* 0x000fc4000f8e003f */
[----:B------:R-:W-:Y:S02]  /*9230*/  UIMAD UR13, UR7, UR5, URZ ;  /* 0x00000005070d72a4 */ /* 0x000fe4000f8e023f */
[----:B------:R-:W-:Y:S02]  /*9240*/  UIADD3 UR4, UR4, -0x1, URZ ;  /* 0xffffffff04047890 */ /* 0x000fe4000fffe03f */
[----:B------:R-:W-:Y:S02]  /*9250*/  ULOP3.LUT UR17, URZ, UR8, URZ, 0x33, !UPT ;  /* 0x000000083f117292 */ /* 0x000fe4000f8e333f */
[----:B------:R-:W-:Y:S01]  /*9260*/  UIADD3 UR13, UR23, UR13, URZ ;  /* 0x0000000d170d7290 */ /* 0x000fe2000fffe03f */
[----:B0-----:R-:W-:Y:S01]  /*9270*/  VIADD R0, R0, 0x3f ;  /* 0x0000003f00007836 */ /* 0x001fe20000000000 */
[----:B------:R-:W-:-:S04]  /*9280*/  ULDC.64 UR24, c[0x0][0x198] ;  /* 0x0000660000187ab9 */ /* 0x000fc80000000a00 */
[----:B------:R-:W-:Y:S01]  /*9290*/  SHF.R.S32.HI R3, RZ, 0x1f, R0 ;  /* 0x0000001fff037819 */ /* 0x000fe20000011400 */
[----:B-1----:R-:W-:-:S03]  /*92a0*/  IMAD.SHL.U32 R4, R11, 0x1000, RZ ;  /* 0x000010000b047824 */ /* 0x002fc600078e00ff */
[----:B------:R-:W-:Y:S01]  /*92b0*/  LEA.HI R10, R3, R0, RZ, 0x6 ;  /* 0x00000000030a7211 */ /* 0x000fe200078f30ff */
[----:B------:R-:W-:Y:S02]  /*92c0*/  IMAD.SHL.U32 R11, R11, 0x40, RZ ;  /* 0x000000400b0b7824 */ /* 0x000fe400078e00ff */
[----:B------:R-:W-:Y:S01]  /*92d0*/  IMAD.MOV.U32 R0, RZ, RZ, 0x1 ;  /* 0x00000001ff007424 */ /* 0x000fe200078e00ff */
[----:B------:R-:W-:Y:S01]  /*92e0*/  LOP3.LUT R4, R4, 0x1000, RZ, 0xc0, !PT ;  /* 0x0000100004047812 */ /* 0x000fe200078ec0ff */
[----:B------:R-:W-:Y:S01]  /*92f0*/  IMAD.MOV.U32 R3, RZ, RZ, RZ ;  /* 0x000000ffff037224 */ /* 0x000fe200078e00ff */
[----:B------:R-:W-:Y:S02]  /*9300*/  SHF.R.S32.HI R10, RZ, 0x6, R10 ;  /* 0x00000006ff0a7819 */ /* 0x000fe4000001140a */
[----:B------:R-:W-:Y:S01]  /*9310*/  LOP3.LUT R11, R11, 0x40, RZ, 0xc0, !PT ;  /* 0x000000400b0b7812 */ /* 0x000fe200078ec0ff */
[----:B------:R-:W-:Y:S02]  /*9320*/  VIADD R12, R4, 0x21180 ;  /* 0x00021180040c7836 */ /* 0x000fe40000000000 */
[----:B------:R-:W-:-:S07]  /*9330*/  VIADD R13, R10, 0x1 ;  /* 0x000000010a0d7836 */ /* 0x000fce0000000000 */
.L_x_312:
[----:B------:R-:W-:-:S03]  /*9340*/  UMOV UR5, 0xffffffff ;  /* 0xffffffff00057882 */ /* 0x000fc60000000000 */
[----:B------:R-:W-:Y:S05]  /*9350*/  BRA.DIV UR5, `(.L_x_302) ;  /* 0x0000001205a07947 */ /* 0x000fea000b800000 */
[----:B------:R-:W-:-:S13]  /*9360*/  ELECT P6, URZ, PT ;  /* 0x00000000003f782f */ /* 0x000fda00038c0000 */
.L_x_330:
[----:B------:R-:W0:Y:S01]  /*9370*/  LDC R4, c[0x0][0x28c] ;  /* 0x0000a300ff047b82 */ /* 0x000e220000000800 */
[----:B------:R-:W-:Y:S01]  /*9380*/  BSSY B1, `(.L_x_303) ;  /* 0x0000038000017945 */ /* 0x000fe20003800000 */
[----:B0-----:R-:W-:-:S13]  /*9390*/  ISETP.LT.OR P6, PT, R4, 0x1, !P6 ;  /* 0x000000010400780c */ /* 0x001fda00077c1670 */
[----:B------:R-:W-:Y:S05]  /*93a0*/  @P6 BRA `(.L_x_304) ;  /* 0x0000000000d46947 */ /* 0x000fea0003800000 */
[----:B------:R-:W-:Y:S02]  /*93b0*/  IMAD R20, R20, 0x80, R11 ;  /* 0x0000008014147824 */ /* 0x000fe400078e020b */
[----:B------:R-:W-:Y:S02]  /*93c0*/  IMAD R21, R21, 0xc0, RZ ;  /* 0x000000c015157824 */ /* 0x000fe400078e02ff */
[----:B------:R-:W-:Y:S02]  /*93d0*/  IMAD.MOV.U32 R24, RZ, RZ, RZ ;  /* 0x000000ffff187224 */ /* 0x000fe400078e00ff */
[----:B------:R-:W-:Y:S02]  /*93e0*/  IMAD.MOV.U32 R4, RZ, RZ, R13 ;  /* 0x000000ffff047224 */ /* 0x000fe400078e000d */
[----:B------:R-:W-:Y:S02]  /*93f0*/  IMAD.MOV.U32 R5, RZ, RZ, R0 ;  /* 0x000000ffff057224 */ /* 0x000fe400078e0000 */
[----:B------:R-:W-:-:S07]  /*9400*/  IMAD.MOV.U32 R7, RZ, RZ, R3 ;  /* 0x000000ffff077224 */ /* 0x000fce00078e0003 */
.L_x_307:
[----:B------:R-:W0:Y:S01]  /*9410*/  S2R R15, SR_CgaCtaId ;  /* 0x00000000000f7919 */ /* 0x000e220000008800 */
[----:B------:R-:W-:Y:S02]  /*9420*/  MOV R14, 0x400 ;  /* 0x00000400000e7802 */ /* 0x000fe40000000f00 */
[----:B------:R-:W-:Y:S02]  /*9430*/  LOP3.LUT P1, RZ, R18, 0x7f, RZ, 0xc0, !PT ;  /* 0x0000007f12ff7812 */ /* 0x000fe4000782c0ff */
[----:B0-----:R-:W-:Y:S02]  /*9440*/  LEA R22, R15, R14, 0x18 ;  /* 0x0000000e0f167211 */ /* 0x001fe400078ec0ff */
[----:B------:R-:W-:-:S09]  /*9450*/  SHF.L.U32 R14, R5, 0x1f, RZ ;  /* 0x0000001f050e7819 */ /* 0x000fd200000006ff */
[----:B------:R-:W0:Y:S01]  /*9460*/  @!P1 LDC R15, c[0x0][0x500] ;  /* 0x00014000ff0f9b82 */ /* 0x000e220000000800 */
[----:B------:R-:W-:-:S04]  /*9470*/  IMAD R23, R7, 0x8, R22 ;  /* 0x0000000807177824 */ /* 0x000fc800078e0216 */
[----:B------:R-:W1:Y:S02]  /*9480*/  SYNCS.PHASECHK.TRANS64.TRYWAIT P0, [R23+URZ+0x58], R14 ;  /* 0x0000580e170075a7 */ /* 0x000e64000800017f */
[----:B-1----:R-:W-:Y:S05]  /*9490*/  @!P0 BRA `(.L_x_305) ;  /* 0x0000001000708947 */ /* 0x002fea0003800000 */
.L_x_331:
[----:B-1----:R-:W-:Y:S01]  /*94a0*/  PRMT R14, R8, 0x9910, RZ ;  /* 0x00009910080e7816 */ /* 0x002fe200000000ff */
[----:B0-----:R0:W-:Y:S03]  /*94b0*/  @!P1 SYNCS.ARRIVE.TRANS64 RZ, [R23+URZ], R15 ;  /* 0x0000000f17ff99a7 */ /* 0x0011e6000800003f */
[----:B------:R-:W-:-:S13]  /*94c0*/  ISETP.NE.AND P0, PT, R14, 0x2, PT ;  /* 0x000000020e00780c */ /* 0x000fda0003f05270 */
[----:B0-----:R-:W-:Y:S05]  /*94d0*/  @P0 BRA `(.L_x_306) ;  /* 0x0000000000040947 */ /* 0x001fea0003800000 */
[----:B------:R-:W-:Y:S01]  /*94e0*/  BPT.TRAP 0x1 ;  /* 0x000000040000795c */ /* 0x000fe20000300000 */
.L_x_306:
[----:B------:R-:W-:Y:S01]  /*94f0*/  IMAD R14, R7, 0x3000, R22 ;  /* 0x00003000070e7824 */ /* 0x000fe200078e0216 */
[----:B------:R-:W-:Y:S01]  /*9500*/  R2UR UR19, R22 ;  /* 0x00000000161372ca */ /* 0x000fe200000e0000 */
[----:B------:R-:W-:Y:S01]  /*9510*/  VIADD R4, R4, 0xffffffff ;  /* 0xffffffff04047836 */ /* 0x000fe20000000000 */
[----:B------:R-:W-:Y:S01]  /*9520*/  R2UR UR9, R23 ;  /* 0x00000000170972ca */ /* 0x000fe200000e0000 */
[----:B------:R-:W-:Y:S01]  /*9530*/  UIADD3 UR6, UP0, UR24, 0xf0, URZ ;  /* 0x000000f018067890 */ /* 0x000fe2000ff1e03f */
[----:B------:R-:W-:Y:S01]  /*9540*/  R2UR UR5, R14 ;  /* 0x000000000e0572ca */ /* 0x000fe200000e0000 */
[----:B------:R-:W-:Y:S01]  /*9550*/  IMAD R14, R7, 0x2000, R12 ;  /* 0x00002000070e7824 */ /* 0x000fe200078e020c */
[----:B------:R-:W-:Y:S01]  /*9560*/  R2UR UR11, R21 ;  /* 0x00000000150b72ca */ /* 0x000fe200000e0000 */
[----:B------:R-:W-:Y:S01]  /*9570*/  UIADD3 UR26, UP1, UR24, 0x1f0, URZ ;  /* 0x000001f0181a7890 */ /* 0x000fe2000ff3e03f */
[----:B------:R-:W-:Y:S01]  /*9580*/  R2UR UR10, R24 ;  /* 0x00000000180a72ca */ /* 0x000fe200000e0000 */
[----:B------:R-:W-:Y:S01]  /*9590*/  UIADD3.X UR7, URZ, UR25, URZ, UP0, !UPT ;  /* 0x000000193f077290 */ /* 0x000fe200087fe43f */
[----:B------:R-:W-:Y:S01]  /*95a0*/  R2UR UR8, R14 ;  /* 0x000000000e0872ca */ /* 0x000fe200000e0000 */
[----:B------:R-:W-:Y:S01]  /*95b0*/  VIADD R7, R7, 0x1 ;  /* 0x0000000107077836 */ /* 0x000fe20000000000 */
[----:B------:R-:W-:Y:S01]  /*95c0*/  R2UR UR12, R6 ;  /* 0x00000000060c72ca */ /* 0x000fe200000e0000 */
[----:B------:R-:W-:Y:S01]  /*95d0*/  UIADD3.X UR27, URZ, UR25, URZ, UP1, !UPT ;  /* 0x000000193f1b7290 */ /* 0x000fe20008ffe43f */
[----:B------:R-:W-:Y:S01]  /*95e0*/  R2UR UR20, R20 ;  /* 0x00000000141472ca */ /* 0x000fe200000e0000 */
[----:B------:R-:W-:Y:S01]  /*95f0*/  UMOV UR14, 0x0 ;  /* 0x00000000000e7882 */ /* 0x000fe20000000000 */
[----:B------:R-:W-:Y:S01]  /*9600*/  ISETP.GT.AND P1, PT, R4, 0x1, PT ;  /* 0x000000010400780c */ /* 0x000fe20003f24270 */
[----:B------:R-:W-:Y:S01]  /*9610*/  UIADD3 UR16, UR5, 0x180, URZ ;  /* 0x0000018005107890 */ /* 0x000fe2000fffe03f */
[C---:B------:R-:W-:Y:S01]  /*9620*/  ISETP.NE.AND P0, PT, R7.reuse, 0xb, PT ;  /* 0x0000000b0700780c */ /* 0x040fe20003f05270 */
[----:B------:R-:W-:Y:S01]  /*9630*/  UMOV UR15, 0x10000000 ;  /* 0x10000000000f7882 */ /* 0x000fe20000000000 */
[----:B------:R-:W-:Y:S01]  /*9640*/  UMOV UR21, 0x30000 ;  /* 0x0003000000157882 */ /* 0x000fe20000000000 */
[----:B------:R-:W-:Y:S01]  /*9650*/  VIADD R24, R24, 0x40 ;  /* 0x0000004018187836 */ /* 0x000fe20000000000 */
[----:B------:R-:W-:Y:S01]  /*9660*/  SEL R14, RZ, 0x1, P0 ;  /* 0x00000001ff0e7807 */ /* 0x000fe20000000000 */
[----:B------:R-:W-:Y:S01]  /*9670*/  UIADD3 UR5, UR19, UR8, URZ ;  /* 0x0000000813057290 */ /* 0x000fe2000fffe03f */
[----:B------:R-:W-:-:S02]  /*9680*/  SEL R7, R7, RZ, P0 ;  /* 0x000000ff07077207 */ /* 0x000fc40000000000 */
[----:B------:R-:W-:Y:S01]  /*9690*/  UMOV UR8, UR16 ;  /* 0x0000001000087c82 */ /* 0x000fe20008000000 */
[----:B------:R-:W-:Y:S01]  /*96a0*/  LOP3.LUT R5, R5, R14, RZ, 0x3c, !PT ;  /* 0x0000000e05057212 */ /* 0x000fe200078e3cff */
[----:B------:R0:W-:Y:S02]  /*96b0*/  UTMALDG.3D [UR8], [UR6], desc[UR14] ;  /* 0x00000e08060075b4 */ /* 0x0001e40008011000 */
[----:B0-----:R-:W-:Y:S01]  /*96c0*/  UMOV UR11, UR20 ;  /* 0x00000014000b7c82 */ /* 0x001fe20008000000 */
[----:B------:R-:W-:Y:S02]  /*96d0*/  UMOV UR8, UR5 ;  /* 0x0000000500087c82 */ /* 0x000fe40008000000 */
[----:B------:R0:W-:Y:S02]  /*96e0*/  UTMALDG.3D.MULTICAST [UR8], [UR26], UR21, desc[UR14] ;  /* 0x00000e081a0073b4 */ /* 0x0001e40008011815 */
[----:B0-----:R-:W-:Y:S05]  /*96f0*/  @P1 BRA `(.L_x_307) ;  /* 0xfffffffc00441947 */ /* 0x001fea000383ffff */
.L_x_304:
[----:B------:R-:W-:Y:S05]  /*9700*/  BSYNC B1 ;  /* 0x0000000000017941 */ /* 0x000fea0003800000 */
.L_x_303:
[----:B------:R-:W-:Y:S01]  /*9710*/  LOP3.LUT P1, RZ, R9, 0xff, RZ, 0xc0, !PT ;  /* 0x000000ff09ff7812 */ /* 0x000fe2000782c0ff */
[C---:B------:R-:W-:Y:S01]  /*9720*/  IMAD.IADD R6, R10.reuse, 0x1, R3 ;  /* 0x000000010a067824 */ /* 0x040fe200078e0203 */
[----:B------:R-:W-:Y:S01]  /*9730*/  ULDC.64 UR6, c[0x0][0x650] ;  /* 0x0001940000067ab9 */ /* 0x000fe20000000a00 */
[----:B------:R-:W-:Y:S01]  /*9740*/  ISETP.GE.U32.AND P2, PT, R10, 0xb, PT ;  /* 0x0000000b0a00780c */ /* 0x000fe20003f46070 */
[----:B------:R-:W-:Y:S01]  /*9750*/  BSSY B1, `(.L_x_308) ;  /* 0x000006c000017945 */ /* 0x000fe20003800000 */
[----:B------:R-:W-:Y:S01]  /*9760*/  IMAD.MOV.U32 R21, RZ, RZ, -0x1 ;  /* 0xffffffffff157424 */ /* 0x000fe200078e00ff */
[----:B------:R-:W-:Y:S01]  /*9770*/  ISETP.GT.U32.AND P0, PT, R6, 0xa, PT ;  /* 0x0000000a0600780c */ /* 0x000fe20003f04070 */
[----:B------:R-:W-:Y:S01]  /*9780*/  IMAD.MOV.U32 R20, RZ, RZ, -0x1 ;  /* 0xffffffffff147424 */ /* 0x000fe200078e00ff */
[----:B------:R-:W-:Y:S02]  /*9790*/  PRMT R9, RZ, 0x7610, R9 ;  /* 0x00007610ff097816 */ /* 0x000fe40000000009 */
[----:B------:R-:W-:-:S03]  /*97a0*/  ISETP.LT.U32.AND P0, PT, R10, 0xb, P0 ;  /* 0x0000000b0a00780c */ /* 0x000fc60000701070 */
[----:B------:R-:W0:Y:S01]  /*97b0*/  @P1 S2R R5, SR_CgaCtaId ;  /* 0x0000000000051919 */ /* 0x000e220000008800 */
[----:B------:R-:W-:-:S04]  /*97c0*/  @P1 MOV R4, 0x400 ;  /* 0x0000040000041802 */ /* 0x000fc80000000f00 */
[----:B0-----:R-:W-:Y:S01]  /*97d0*/  @P1 LEA R3, R5, R4, 0x18 ;  /* 0x0000000405031211 */ /* 0x001fe200078ec0ff */
[----:B------:R-:W-:-:S03]  /*97e0*/  IMAD.WIDE.U32 R4, R6, -0x45d1745d, RZ ;  /* 0xba2e8ba306047825 */ /* 0x000fc600078e00ff */
[----:B------:R0:W-:Y:S01]  /*97f0*/  @P1 SYNCS.ARRIVE.TRANS64.A1T0 RZ, [R3+URZ+0xc8], RZ ;  /* 0x0000c8ff03ff19a7 */ /* 0x0001e2000810003f */
[----:B------:R-:W-:Y:S02]  /*9800*/  IADD3 R16, P1, R16, UR22, RZ ;  /* 0x0000001610107c10 */ /* 0x000fe4000ff3e0ff */
[----:B------:R-:W-:Y:S02]  /*9810*/  SHF.R.U32.HI R5, RZ, 0x3, R5 ;  /* 0x00000003ff057819 */ /* 0x000fe40000011605 */
[----:B------:R-:W-:Y:S02]  /*9820*/  IADD3.X R17, R17, UR13, RZ, P1, !PT ;  /* 0x0000000d11117c10 */ /* 0x000fe40008ffe4ff */
[----:B------:R-:W-:Y:S02]  /*9830*/  PRMT R4, RZ, 0x7610, R4 ;  /* 0x00007610ff047816 */ /* 0x000fe40000000004 */
[----:B0-----:R-:W-:Y:S02]  /*9840*/  SEL R3, RZ, 0x1, !P0 ;  /* 0x00000001ff037807 */ /* 0x001fe40004000000 */
[----:B------:R-:W-:-:S02]  /*9850*/  ISETP.GE.U32.AND P0, PT, R16, UR6, PT ;  /* 0x0000000610007c0c */ /* 0x000fc4000bf06070 */
[----:B------:R-:W-:Y:S01]  /*9860*/  LOP3.LUT R0, R0, R3, RZ, 0x3c, !PT ;  /* 0x0000000300007212 */ /* 0x000fe200078e3cff */
[----:B------:R-:W-:Y:S01]  /*9870*/  IMAD R3, R5, -0xb, R6 ;  /* 0xfffffff505037824 */ /* 0x000fe200078e0206 */
[----:B------:R-:W-:Y:S01]  /*9880*/  ISETP.GE.U32.AND.EX P0, PT, R17, UR7, PT, P0 ;  /* 0x0000000711007c0c */ /* 0x000fe2000bf06100 */
[----:B------:R-:W-:Y:S01]  /*9890*/  IMAD.MOV.U32 R6, RZ, RZ, -0x1 ;  /* 0xffffffffff067424 */ /* 0x000fe200078e00ff */
[----:B------:R-:W-:-:S11]  /*98a0*/  @P2 LOP3.LUT R0, R0, 0x1, R5, 0x78, !PT ;  /* 0x0000000100002812 */ /* 0x000fd600078e7805 */
[----:B------:R-:W-:Y:S05]  /*98b0*/  @P0 BRA `(.L_x_309) ;  /* 0x0000000400540947 */ /* 0x000fea0003800000 */
[----:B------:R-:W0:Y:S01]  /*98c0*/  S2R R15, SR_CTAID.X ;  /* 0x00000000000f7919 */ /* 0x000e220000002500 */
[----:B------:R-:W-:Y:S01]  /*98d0*/  ULDC.64 UR6, c[0x0][0x628] ;  /* 0x00018a0000067ab9 */ /* 0x000fe20000000a00 */
[----:B------:R-:W-:Y:S01]  /*98e0*/  ULDC UR8, c[0x0][0x630] ;  /* 0x00018c0000087ab9 */ /* 0x000fe20000000800 */
[----:B------:R-:W-:Y:S01]  /*98f0*/  ISETP.NE.U32.AND P0, PT, RZ, UR6, PT ;  /* 0x00000006ff007c0c */ /* 0x000fe2000bf05070 */
[----:B------:R-:W1:Y:S01]  /*9900*/  S2R R20, SR_CTAID.Y ;  /* 0x0000000000147919 */ /* 0x000e620000002600 */
[----:B------:R-:W-:Y:S01]  /*9910*/  ULDC UR9, c[0x0][0x150] ;  /* 0x0000540000097ab9 */ /* 0x000fe20000000800 */
[----:B------:R-:W-:Y:S01]  /*9920*/  IMAD.MOV.U32 R4, RZ, RZ, R16 ;  /* 0x000000ffff047224 */ /* 0x000fe200078e0010 */
[----:B------:R-:W-:Y:S01]  /*9930*/  ISETP.NE.AND.EX P0, PT, RZ, UR7, PT, P0 ;  /* 0x00000007ff007c0c */ /* 0x000fe2000bf05300 */
[----:B------:R-:W-:Y:S01]  /*9940*/  IMAD.MOV.U32 R5, RZ, RZ, R17 ;  /* 0x000000ffff057224 */ /* 0x000fe200078e0011 */
[----:B0-----:R-:W-:-:S11]  /*9950*/  I2FP.F32.U32 R22, R15 ;  /* 0x0000000f00167245 */ /* 0x001fd60000201000 */
[----:B------:R-:W-:Y:S05]  /*9960*/  @!P0 BRA `(.L_x_310) ;  /* 0x0000000000288947 */ /* 0x000fea0003800000 */
[----:B------:R-:W-:Y:S02]  /*9970*/  ULDC UR5, c[0x0][0x634] ;  /* 0x00018d0000057ab9 */ /* 0x000fe40000000800 */
[----:B------:R-:W-:-:S05]  /*9980*/  IADD3 R5, P0, R16, UR5, RZ ;  /* 0x0000000510057c10 */ /* 0x000fca000ff1e0ff */
[----:B------:R-:W-:-:S04]  /*9990*/  IMAD.X R21, RZ, RZ, R17, P0 ;  /* 0x000000ffff157224 */ /* 0x000fc800000e0611 */
[----:B------:R-:W-:-:S04]  /*99a0*/  IMAD.WIDE.U32 R6, R21, UR6, RZ ;  /* 0x0000000615067c25 */ /* 0x000fc8000f8e00ff */
[----:B------:R-:W-:-:S04]  /*99b0*/  IMAD.WIDE.U32 R6, P0, R5, UR7, R6 ;  /* 0x0000000705067c25 */ /* 0x000fc8000f800006 */
[----:B------:R-:W-:-:S04]  /*99c0*/  IMAD.WIDE.U32 R4, R5, UR6, RZ ;  /* 0x0000000605047c25 */ /* 0x000fc8000f8e00ff */
[----:B------:R-:W-:Y:S01]  /*99d0*/  IMAD.MOV.U32 R4, RZ, RZ, R7 ;  /* 0x000000ffff047224 */ /* 0x000fe200078e0007 */
[----:B------:R-:W-:Y:S01]  /*99e0*/  IADD3 RZ, P1, R5, R6, RZ ;  /* 0x0000000605ff7210 */ /* 0x000fe20007f3e0ff */
[----:B------:R-:W-:-:S04]  /*99f0*/  IMAD.X R5, RZ, RZ, RZ, P0 ;  /* 0x000000ffff057224 */ /* 0x000fc800000e06ff */
[----:B------:R-:W-:-:S08]  /*9a00*/  IMAD.WIDE.U32.X R4, R21, UR7, R4, P1 ;  /* 0x0000000715047c25 */ /* 0x000fd000088e0404 */
.L_x_310:
[--C-:B------:R-:W-:Y:S01]  /*9a10*/  SHF.R.U64 R14, R4, UR8, R5.reuse ;  /* 0x00000008040e7c19 */ /* 0x100fe20008001205 */
[----:B------:R-:W-:Y:S01]  /*9a20*/  FMUL R22, R22, UR9 ;  /* 0x0000000916167c20 */ /* 0x000fe20008400000 */
[----:B------:R-:W-:Y:S01]  /*9a30*/  SHF.R.U32.HI R4, RZ, UR8, R5 ;  /* 0x00000008ff047c19 */ /* 0x000fe20008011605 */
[----:B------:R-:W0:Y:S01]  /*9a40*/  LDC R6, c[0x0][0x144] ;  /* 0x00005100ff067b82 */ /* 0x000e220000000800 */
[----:B------:R-:W-:Y:S01]  /*9a50*/  IADD3 R5, P0, RZ, -R14, RZ ;  /* 0x8000000eff057210 */ /* 0x000fe20007f1e0ff */
[----:B------:R-:W-:Y:S01]  /*9a60*/  ULDC UR5, c[0x0][0x154] ;  /* 0x0000550000057ab9 */ /* 0x000fe20000000800 */
[----:B-1----:R-:W-:Y:S01]  /*9a70*/  I2FP.F32.U32 R7, R20 ;  /* 0x0000001400077245 */ /* 0x002fe20000201000 */
[----:B------:R-:W1:Y:S01]  /*9a80*/  F2I.U32.TRUNC.NTZ R22, R22 ;  /* 0x0000001600167305 */ /* 0x000e62000020f000 */
[----:B------:R-:W-:Y:S01]  /*9a90*/  ULDC.64 UR6, c[0x0][0x620] ;  /* 0x0001880000067ab9 */ /* 0x000fe20000000a00 */
[----:B------:R-:W-:Y:S01]  /*9aa0*/  IMAD.X R4, RZ, RZ, ~R4, P0 ;  /* 0x000000ffff047224 */ /* 0x000fe200000e0e04 */
[----:B------:R-:W-:Y:S01]  /*9ab0*/  ISETP.NE.AND P2, PT, R2, 0x1, PT ;  /* 0x000000010200780c */ /* 0x000fe20003f45270 */
[----:B------:R-:W-:Y:S01]  /*9ac0*/  FMUL R23, R7, UR5 ;  /* 0x0000000507177c20 */ /* 0x000fe20008400000 */
[----:B------:R-:W2:Y:S01]  /*9ad0*/  LDC R25, c[0x0][0x148] ;  /* 0x00005200ff197b82 */ /* 0x000ea20000000800 */
[----:B------:R-:W-:Y:S01]  /*9ae0*/  IMAD R4, R4, UR6, RZ ;  /* 0x0000000604047c24 */ /* 0x000fe2000f8e02ff */
[----:B------:R-:W-:-:S03]  /*9af0*/  ULDC UR5, c[0x0][0x618] ;  /* 0x0001860000057ab9 */ /* 0x000fc60000000800 */
[----:B------:R-:W3:Y:S01]  /*9b00*/  F2I.U32.TRUNC.NTZ R23, R23 ;  /* 0x0000001700177305 */ /* 0x000ee2000020f000 */
[C---:B------:R-:W-:Y:S02]  /*9b10*/  IMAD R7, R5.reuse, UR7, R4 ;  /* 0x0000000705077c24 */ /* 0x040fe4000f8e0204 */
[----:B------:R-:W-:Y:S01]  /*9b20*/  IMAD.WIDE.U32 R4, R5, UR6, R16 ;  /* 0x0000000605047c25 */ /* 0x000fe2000f8e0010 */
[----:B------:R-:W-:Y:S02]  /*9b30*/  ULDC.64 UR6, c[0x0][0x640] ;  /* 0x0001900000067ab9 */ /* 0x000fe40000000a00 */
[----:B------:R-:W-:Y:S01]  /*9b40*/  ISETP.NE.U32.AND P0, PT, RZ, UR6, PT ;  /* 0x00000006ff007c0c */ /* 0x000fe2000bf05070 */
[----:B------:R-:W-:Y:S02]  /*9b50*/  IMAD.IADD R5, R5, 0x1, R7 ;  /* 0x0000000105057824 */ /* 0x000fe400078e0207 */
[----:B-1----:R-:W-:Y:S01]  /*9b60*/  IMAD.MOV R22, RZ, RZ, -R22 ;  /* 0x000000ffff167224 */ /* 0x002fe200078e0a16 */
[----:B------:R-:W-:-:S02]  /*9b70*/  ISETP.NE.AND.EX P0, PT, RZ, UR7, PT, P0 ;  /* 0x00000007ff007c0c */ /* 0x000fc4000bf05300 */
[----:B------:R-:W-:Y:S01]  /*9b80*/  SHF.R.U64 R21, R4, UR5, R5 ;  /* 0x0000000504157c19 */ /* 0x000fe20008001205 */
[----:B0-----:R-:W-:Y:S01]  /*9b90*/  IMAD R15, R6, R22, R15 ;  /* 0x00000016060f7224 */ /* 0x001fe200078e020f */
[----:B------:R-:W-:Y:S01]  /*9ba0*/  SHF.R.U32.HI R4, RZ, UR5, R5 ;  /* 0x00000005ff047c19 */ /* 0x000fe20008011605 */
[----:B------:R-:W-:Y:S01]  /*9bb0*/  ULDC UR5, c[0x0][0x608] ;  /* 0x0001820000057ab9 */ /* 0x000fe20000000800 */
[----:B---3--:R-:W-:Y:S02]  /*9bc0*/  IMAD.MOV R6, RZ, RZ, -R23 ;  /* 0x000000ffff067224 */ /* 0x008fe400078e0a17 */
[--C-:B------:R-:W-:Y:S02]  /*9bd0*/  SHF.R.U64 R22, R21, UR5, R4.reuse ;  /* 0x0000000515167c19 */ /* 0x100fe40008001204 */
[----:B------:R-:W-:Y:S01]  /*9be0*/  SHF.R.U32.HI R5, RZ, UR5, R4 ;  /* 0x00000005ff057c19 */ /* 0x000fe20008011604 */
[----:B------:R-:W-:Y:S01]  /*9bf0*/  ULDC UR5, c[0x0][0x658] ;  /* 0x0001960000057ab9 */ /* 0x000fe20000000800 */
[----:B--2---:R-:W-:-:S02]  /*9c00*/  @P2 IMAD R15, R25, R6, R20 ;  /* 0x00000006190f2224 */ /* 0x004fc400078e0214 */
[--C-:B------:R-:W-:Y:S02]  /*9c10*/  SHF.R.U64 R20, R22, UR5, R5.reuse ;  /* 0x0000000516147c19 */ /* 0x100fe40008001205 */
[----:B------:R-:W-:-:S03]  /*9c20*/  SHF.R.U32.HI R23, RZ, UR5, R5 ;  /* 0x00000005ff177c19 */ /* 0x000fc60008011605 */
[----:B------:R-:W-:Y:S02]  /*9c30*/  IMAD.MOV.U32 R6, RZ, RZ, R20 ;  /* 0x000000ffff067224 */ /* 0x000fe400078e0014 */
[----:B------:R-:W-:Y:S01]  /*9c40*/  IMAD.MOV.U32 R5, RZ, RZ, R23 ;  /* 0x000000ffff057224 */ /* 0x000fe200078e0017 */
[----:B------:R-:W-:Y:S06]  /*9c50*/  @!P0 BRA `(.L_x_311) ;  /* 0x00000000002c8947 */ /* 0x000fec0003800000 */
        /* <DEDUP_REMOVED lines=9> */
[----:B------:R-:W-:-:S04]  /*9cf0*/  IMAD.WIDE.U32.X R4, R23, UR7, R4, P1 ;  /* 0x0000000717047c25 */ /* 0x000fc800088e0404 */
[----:B------:R-:W-:-:S07]  /*9d00*/  IMAD.MOV.U32 R6, RZ, RZ, R4 ;  /* 0x000000ffff067224 */ /* 0x000fce00078e0004 */
.L_x_311:
[----:B------:R-:W-:Y:S01]  /*9d10*/  ULDC UR5, c[0x0][0x648] ;  /* 0x0001920000057ab9 */ /* 0x000fe20000000800 */
[----:B------:R-:W-:Y:S01]  /*9d20*/  LOP3.LUT R4, R22, UR17, RZ, 0xc0, !PT ;  /* 0x0000001116047c12 */ /* 0x000fe2000f8ec0ff */
[----:B------:R-:W-:Y:S01]  /*9d30*/  ULDC UR6, c[0x0][0x610] ;  /* 0x0001840000067ab9 */ /* 0x000fe20000000800 */
[----:B------:R-:W-:Y:S01]  /*9d40*/  SHF.R.U64 R5, R6, UR5, R5 ;  /* 0x0000000506057c19 */ /* 0x000fe20008001205 */
[----:B------:R-:W-:Y:S01]  /*9d50*/  ULDC UR5, c[0x0][0x638] ;  /* 0x00018e0000057ab9 */ /* 0x000fe20000000800 */
[----:B------:R-:W-:-:S03]  /*9d60*/  LOP3.LUT R21, R21, UR4, RZ, 0xc0, !PT ;  /* 0x0000000415157c12 */ /* 0x000fc6000f8ec0ff */
[----:B------:R-:W-:Y:S02]  /*9d70*/  IMAD.MOV R7, RZ, RZ, -R5 ;  /* 0x000000ffff077224 */ /* 0x000fe400078e0a05 */
[----:B------:R-:W-:Y:S02]  /*9d80*/  IMAD R4, R5, UR18, R4 ;  /* 0x0000001205047c24 */ /* 0x000fe4000f8e0204 */
[----:B------:R-:W-:Y:S01]  /*9d90*/  IMAD R20, R7, UR5, R20 ;  /* 0x0000000507147c24 */ /* 0x000fe2000f8e0214 */
[----:B------:R-:W-:Y:S01]  /*9da0*/  ULDC UR5, c[0x0][0x600] ;  /* 0x0001800000057ab9 */ /* 0x000fe20000000800 */
[----:B------:R-:W-:Y:S02]  /*9db0*/  IMAD R15, R4, UR6, R15 ;  /* 0x00000006040f7c24 */ /* 0x000fe4000f8e020f */
[----:B------:R-:W-:Y:S02]  /*9dc0*/  IMAD R6, R20, UR5, R21 ;  /* 0x0000000514067c24 */ /* 0x000fe4000f8e0215 */
[----:B------:R-:W-:-:S03]  /*9dd0*/  IMAD.MOV.U32 R4, RZ, RZ, 0x1 ;  /* 0x00000001ff047424 */ /* 0x000fc600078e00ff */
[----:B------:R-:W-:Y:S02]  /*9de0*/  SEL R20, R6, R15, !P2 ;  /* 0x0000000f06147207 */ /* 0x000fe40005000000 */
[----:B------:R-:W-:Y:S01]  /*9df0*/  SEL R21, R15, R6, !P2 ;  /* 0x000000060f157207 */ /* 0x000fe20005000000 */
[----:B------:R-:W-:-:S07]  /*9e00*/  IMAD.MOV.U32 R6, RZ, RZ, R14 ;  /* 0x000000ffff067224 */ /* 0x000fce00078e000e */
.L_x_309:
[----:B------:R-:W-:Y:S05]  /*9e10*/  BSYNC B1 ;  /* 0x0000000000017941 */ /* 0x000fea0003800000 */
.L_x_308:
[----:B------:R-:W-:-:S13]  /*9e20*/  LOP3.LUT P0, RZ, R4, 0xff, RZ, 0xc0, !PT ;  /* 0x000000ff04ff7812 */ /* 0x000fda000780c0ff */
[----:B------:R-:W-:Y:S05]  /*9e30*/  @P0 BRA `(.L_x_312) ;  /* 0xfffffff400400947 */ /* 0x000fea000383ffff */
[----:B------:R-:W-:Y:S05]  /*9e40*/  BSYNC B0 ;  /* 0x0000000000007941 */ /* 0x000fea0003800000 */
.L_x_301:
[----:B------:R-:W-:-:S03]  /*9e50*/  UMOV UR5, 0xffffffff ;  /* 0xffffffff00057882 */ /* 0x000fc60000000000 */
[----:B------:R-:W-:Y:S05]  /*9e60*/  BRA.DIV UR5, `(.L_x_313) ;  /* 0x0000000a05107947 */ /* 0x000fea000b800000 */
[----:B------:R-:W-:-:S13]  /*9e70*/  ELECT P6, URZ, PT ;  /* 0x00000000003f782f */ /* 0x000fda00038c0000 */
.L_x_334:
[----:B------:R-:W-:Y:S04]  /*9e80*/  BSSY B0, `(.L_x_314) ;  /* 0x000006a000007945 */ /* 0x000fe80003800000 */
[----:B------:R-:W-:Y:S05]  /*9e90*/  @!P6 BRA `(.L_x_315) ;  /* 0x0000000400a0e947 */ /* 0x000fea0003800000 */
[----:B------:R-:W-:-:S04]  /*9ea0*/  LOP3.LUT R19, R19, 0x2, RZ, 0xfc, !PT ;  /* 0x0000000213137812 */ /* 0x000fc800078efcff */
[----:B------:R-:W-:-:S13]  /*9eb0*/  ISETP.NE.AND P0, PT, R19, 0x3, PT ;  /* 0x000000031300780c */ /* 0x000fda0003f05270 */
[----:B------:R-:W-:Y:S05]  /*9ec0*/  @!P0 BRA `(.L_x_316) ;  /* 0x0000000000048947 */ /* 0x000fea0003800000 */
[----:B------:R-:W-:Y:S01]  /*9ed0*/  BPT.TRAP 0x1 ;  /* 0x000000040000795c */ /* 0x000fe20000300000 */
.L_x_316:
[----:B------:R-:W0:Y:S01]  /*9ee0*/  S2R R5, SR_CgaCtaId ;  /* 0x0000000000057919 */ /* 0x000e220000008800 */
[----:B------:R-:W-:Y:S02]  /*9ef0*/  MOV R2, 0x400 ;  /* 0x0000040000027802 */ /* 0x000fe40000000f00 */
[----:B------:R-:W-:Y:S02]  /*9f00*/  SHF.L.U32 R4, R0, 0x1f, RZ ;  /* 0x0000001f00047819 */ /* 0x000fe400000006ff */
[----:B0-----:R-:W-:-:S05]  /*9f10*/  LEA R2, R5, R2, 0x18 ;  /* 0x0000000205027211 */ /* 0x001fca00078ec0ff */
[----:B------:R-:W-:-:S04]  /*9f20*/  VIADD R2, R2, 0x58 ;  /* 0x0000005802027836 */ /* 0x000fc80000000000 */
[C---:B------:R-:W-:Y:S02]  /*9f30*/  IMAD R7, R3.reuse, 0x8, R2 ;  /* 0x0000000803077824 */ /* 0x040fe400078e0202 */
[----:B------:R-:W-:Y:S02]  /*9f40*/  VIADD R3, R3, 0x1 ;  /* 0x0000000103037836 */ /* 0x000fe40000000000 */
[----:B------:R-:W0:Y:S03]  /*9f50*/  SYNCS.PHASECHK.TRANS64.TRYWAIT P0, [R7+URZ], R4 ;  /* 0x00000004070075a7 */ /* 0x000e26000800017f */
[----:B------:R-:W-:-:S04]  /*9f60*/  ISETP.NE.AND P1, PT, R3, 0xb, PT ;  /* 0x0000000b0300780c */ /* 0x000fc80003f25270 */
[----:B------:R-:W-:Y:S02]  /*9f70*/  SEL R5, RZ, 0x1, P1 ;  /* 0x00000001ff057807 */ /* 0x000fe40000800000 */
[----:B------:R-:W-:Y:S02]  /*9f80*/  SEL R3, R3, RZ, P1 ;  /* 0x000000ff03037207 */ /* 0x000fe40000800000 */
[----:B------:R-:W-:-:S03]  /*9f90*/  LOP3.LUT R6, R0, R5, RZ, 0x3c, !PT ;  /* 0x0000000500067212 */ /* 0x000fc600078e3cff */
[----:B------:R-:W-:Y:S01]  /*9fa0*/  IMAD R8, R3, 0x8, R2 ;  /* 0x0000000803087824 */ /* 0x000fe200078e0202 */
[----:B------:R-:W-:Y:S01]  /*9fb0*/  SHF.L.U32 R5, R6, 0x1f, RZ ;  /* 0x0000001f06057819 */ /* 0x000fe200000006ff */
[----:B0-----:R-:W-:Y:S06]  /*9fc0*/  @!P0 BRA `(.L_x_317) ;  /* 0x0000000400d88947 */ /* 0x001fec0003800000 */
.L_x_335:
[----:B------:R-:W1:Y:S01]  /*9fd0*/  SYNCS.PHASECHK.TRANS64.TRYWAIT P0, [R8+URZ], R5 ;  /* 0x00000005080075a7 */ /* 0x000e62000800017f */
[----:B------:R-:W-:-:S05]  /*9fe0*/  VIADD R0, R3, 0x1 ;  /* 0x0000000103007836 */ /* 0x000fca0000000000 */
[----:B------:R-:W-:-:S04]  /*9ff0*/  ISETP.NE.AND P1, PT, R0, 0xb, PT ;  /* 0x0000000b0000780c */ /* 0x000fc80003f25270 */
[----:B------:R-:W-:Y:S02]  /*a000*/  SEL R3, RZ, 0x1, P1 ;  /* 0x00000001ff037807 */ /* 0x000fe40000800000 */
[----:B0-----:R-:W-:Y:S02]  /*a010*/  SEL R7, R0, RZ, P1 ;  /* 0x000000ff00077207 */ /* 0x001fe40000800000 */
[----:B------:R-:W-:-:S03]  /*a020*/  LOP3.LUT R6, R6, R3, RZ, 0x3c, !PT ;  /* 0x0000000306067212 */ /* 0x000fc600078e3cff */
[----:B------:R-:W-:Y:S01]  /*a030*/  IMAD R9, R7, 0x8, R2 ;  /* 0x0000000807097824 */ /* 0x000fe200078e0202 */
[----:B------:R-:W-:Y:S01]  /*a040*/  SHF.L.U32 R4, R6, 0x1f, RZ ;  /* 0x0000001f06047819 */ /* 0x000fe200000006ff */
[----:B-1----:R-:W-:Y:S06]  /*a050*/  @!P0 BRA `(.L_x_318) ;  /* 0x0000000400c88947 */ /* 0x002fec0003800000 */
.L_x_336:
[----:B------:R-:W1:Y:S01]  /*a060*/  SYNCS.PHASECHK.TRANS64.TRYWAIT P0, [R9+URZ], R4 ;  /* 0x00000004090075a7 */ /* 0x000e62000800017f */
[----:B------:R-:W-:-:S05]  /*a070*/  VIADD R0, R7, 0x1 ;  /* 0x0000000107007836 */ /* 0x000fca0000000000 */
[----:B------:R-:W-:-:S04]  /*a080*/  ISETP.NE.AND P1, PT, R0, 0xb, PT ;  /* 0x0000000b0000780c */ /* 0x000fc80003f25270 */
[----:B------:R-:W-:Y:S02]  /*a090*/  SEL R3, RZ, 0x1, P1 ;  /* 0x00000001ff037807 */ /* 0x000fe40000800000 */
[----:B------:R-:W-:Y:S02]  /*a0a0*/  SEL R7, R0, RZ, P1 ;  /* 0x000000ff00077207 */ /* 0x000fe40000800000 */
[----:B------:R-:W-:-:S03]  /*a0b0*/  LOP3.LUT R6, R6, R3, RZ, 0x3c, !PT ;  /* 0x0000000306067212 */ /* 0x000fc600078e3cff */
[----:B0-----:R-:W-:Y:S01]  /*a0c0*/  IMAD R8, R7, 0x8, R2 ;  /* 0x0000000807087824 */ /* 0x001fe200078e0202 */
[----:B------:R-:W-:Y:S01]  /*a0d0*/  SHF.L.U32 R5, R6, 0x1f, RZ ;  /* 0x0000001f06057819 */ /* 0x000fe200000006ff */
[----:B-1----:R-:W-:Y:S06]  /*a0e0*/  @!P0 BRA `(.L_x_319) ;  /* 0x0000000400b88947 */ /* 0x002fec0003800000 */
.L_x_337:
        /* <DEDUP_REMOVED lines=9> */
.L_x_338:
        /* <DEDUP_REMOVED lines=9> */
.L_x_339:
        /* <DEDUP_REMOVED lines=9> */
.L_x_340:
        /* <DEDUP_REMOVED lines=9> */
.L_x_341:
        /* <DEDUP_REMOVED lines=9> */
.L_x_342:
[----:B------:R-:W1:Y:S01]  /*a3c0*/  SYNCS.PHASECHK.TRANS64.TRYWAIT P0, [R9+URZ], R4 ;  /* 0x00000004090075a7 */ /* 0x000e62000800017f */
[----:B------:R-:W-:-:S05]  /*a3d0*/  VIADD R0, R7, 0x1 ;  /* 0x0000000107007836 */ /* 0x000fca0000000000 */
[----:B------:R-:W-:-:S04]  /*a3e0*/  ISETP.NE.AND P1, PT, R0, 0xb, PT ;  /* 0x0000000b0000780c */ /* 0x000fc80003f25270 */
[----:B------:R-:W-:Y:S02]  /*a3f0*/  SEL R3, RZ, 0x1, P1 ;  /* 0x00000001ff037807 */ /* 0x000fe40000800000 */
[----:B------:R-:W-:Y:S02]  /*a400*/  SEL R7, R0, RZ, P1 ;  /* 0x000000ff00077207 */ /* 0x000fe40000800000 */
[----:B------:R-:W-:-:S03]  /*a410*/  LOP3.LUT R11, R6, R3, RZ, 0x3c, !PT ;  /* 0x00000003060b7212 */ /* 0x000fc600078e3cff */
[----:B------:R-:W-:Y:S01]  /*a420*/  IMAD R6, R7, 0x8, R2 ;  /* 0x0000000807067824 */ /* 0x000fe200078e0202 */
[----:B0-----:R-:W-:Y:S01]  /*a430*/  SHF.L.U32 R5, R11, 0x1f, RZ ;  /* 0x0000001f0b057819 */ /* 0x001fe200000006ff */
[----:B-1----:R-:W-:Y:S06]  /*a440*/  @!P0 BRA `(.L_x_325) ;  /* 0x0000000400588947 */ /* 0x002fec0003800000 */
.L_x_343:
[----:B------:R-:W1:Y:S01]  /*a450*/  SYNCS.PHASECHK.TRANS64.TRYWAIT P0, [R6+URZ], R5 ;  /* 0x00000005060075a7 */ /* 0x000e62000800017f */
[----:B------:R-:W-:-:S05]  /*a460*/  VIADD R0, R7, 0x1 ;  /* 0x0000000107007836 */ /* 0x000fca0000000000 */
[----:B------:R-:W-:-:S04]  /*a470*/  ISETP.NE.AND P1, PT, R0, 0xb, PT ;  /* 0x0000000b0000780c */ /* 0x000fc80003f25270 */
[----:B0-----:R-:W-:Y:S02]  /*a480*/  SEL R4, RZ, 0x1, P1 ;  /* 0x00000001ff047807 */ /* 0x001fe40000800000 */
[----:B------:R-:W-:Y:S02]  /*a490*/  SEL R3, R0, RZ, P1 ;  /* 0x000000ff00037207 */ /* 0x000fe40000800000 */
[----:B------:R-:W-:Y:S01]  /*a4a0*/  LOP3.LUT R0, R11, R4, RZ, 0x3c, !PT ;  /* 0x000000040b007212 */ /* 0x000fe200078e3cff */
[----:B-1----:R-:W-:Y:S06]  /*a4b0*/  @!P0 BRA `(.L_x_326) ;  /* 0x0000000400508947 */ /* 0x002fec0003800000 */
.L_x_344:
[----:B------:R-:W-:Y:S01]  /*a4c0*/  IMAD R3, R3, 0x8, R2 ;  /* 0x0000000803037824 */ /* 0x000fe200078e0202 */
[----:B------:R-:W-:-:S07]  /*a4d0*/  SHF.L.U32 R0, R0, 0x1f, RZ ;  /* 0x0000001f00007819 */ /* 0x000fce00000006ff */
.L_x_327:
[----:B-1----:R1:W2:Y:S02]  /*a4e0*/  SYNCS.PHASECHK.TRANS64.TRYWAIT P0, [R3+URZ], R0 ;  /* 0x00000000030075a7 */ /* 0x0022a4000800017f */
[----:B--2---:R-:W-:Y:S05]  /*a4f0*/  @!P0 NANOSLEEP.SYNCS 0x989680 ;  /* 0x009896800000895d */ /* 0x004fea0003900000 */
[----:B------:R-:W2:Y:S02]  /*a500*/  @!P0 SYNCS.PHASECHK.TRANS64 P0, [R3+URZ], R0 ;  /* 0x00000000030085a7 */ /* 0x000ea4000800007f */
[----:B--2---:R-:W-:Y:S05]  /*a510*/  @!P0 BRA `(.L_x_327) ;  /* 0xfffffffc00f08947 */ /* 0x004fea000383ffff */
.L_x_315:
[----:B------:R-:W-:Y:S05]  /*a520*/  BSYNC B0 ;  /* 0x0000000000007941 */ /* 0x000fea0003800000 */
.L_x_314:
[----:B------:R-:W-:Y:S05]  /*a530*/  EXIT ;  /* 0x000000000000794d */ /* 0x000fea0003800000 */
.L_x_22:
[----:B----4-:R4:W0:Y:S02]  /*a540*/  SYNCS.PHASECHK.TRANS64.TRYWAIT P1, [R3+URZ], R0 ;  /* 0x00000000030075a7 */ /* 0x010824000802017f */
[----:B0-----:R-:W-:Y:S05]  /*a550*/  @!P1 NANOSLEEP.SYNCS 0x989680 ;  /* 0x009896800000995d */ /* 0x001fea0003900000 */
[----:B------:R-:W0:Y:S02]  /*a560*/  @!P1 SYNCS.PHASECHK.TRANS64 P1, [R3+URZ], R0 ;  /* 0x00000000030095a7 */ /* 0x000e24000802007f */
[----:B0-----:R-:W-:Y:S05]  /*a570*/  @!P1 BRA `(.L_x_22) ;  /* 0xfffffffc00f09947 */ /* 0x001fea000383ffff */
[----:B------:R-:W-:Y:S05]  /*a580*/  BRA `(.L_x_21) ;  /* 0xffffff70002c7947 */ /* 0x000fea000383ffff */
.L_x_27:
[----:B-1----:R1:W3:Y:S02]  /*a590*/  SYNCS.PHASECHK.TRANS64.TRYWAIT P1, [R5+URZ], R4 ;  /* 0x00000004050075a7 */ /* 0x0022e4000802017f */
[----:B---3--:R-:W-:Y:S05]  /*a5a0*/  @!P1 NANOSLEEP.SYNCS 0x989680 ;  /* 0x009896800000995d */ /* 0x008fea0003900000 */
[----:B------:R-:W3:Y:S02]  /*a5b0*/  @!P1 SYNCS.PHASECHK.TRANS64 P1, [R5+URZ], R4 ;  /* 0x00000004050095a7 */ /* 0x000ee4000802007f */
[----:B---3--:R-:W-:Y:S05]  /*a5c0*/  @!P1 BRA `(.L_x_27) ;  /* 0xfffffffc00f09947 */ /* 0x008fea000383ffff */
[----:B------:R-:W-:Y:S05]  /*a5d0*/  BRA `(.L_x_26) ;  /* 0xffffff7400087947 */ /* 0x000fea000383ffff */
.L_x_302:
[----:B------:R-:W-:Y:S01]  /*a5e0*/  BSSY B1, `(.L_x_328) ;  /* 0x0000006000017945 */ /* 0x000fe20003800000 */
[----:B------:R-:W-:-:S07]  /*a5f0*/  IMAD.MOV.U32 R15, RZ, RZ, -0x1 ;  /* 0xffffffffff0f7424 */ /* 0x000fce00078e00ff */
[----:B------:R-:W-:Y:S05]  /*a600*/  WARPSYNC.COLLECTIVE R15, `(.L_x_329) ;  /* 0x000000000f0c7348 */ /* 0x000fea0003c00000 */
[----:B------:R-:W-:Y:S02]  /*a610*/  ELECT P6, UR62, PT ;  /* 0x00000000003e782f */ /* 0x000fe400038c0000 */
[----:B------:R-:W-:Y:S01]  /*a620*/  MOV R14, UR62 ;  /* 0x0000003e000e7c02 */ /* 0x000fe20008000f00 */
[----:B------:R-:W-:Y:S10]  /*a630*/  ENDCOLLECTIVE ;  /* 0x000000000000791b */ /* 0x000ff40003800000 */
.L_x_329:
[----:B------:R-:W-:Y:S05]  /*a640*/  BSYNC B1 ;  /* 0x0000000000017941 */ /* 0x000fea0003800000 */
.L_x_328:
[----:B------:R-:W-:Y:S05]  /*a650*/  BRA `(.L_x_330) ;  /* 0xffffffec00447947 */ /* 0x000fea000383ffff */
.L_x_305:
[----:B-1----:R1:W2:Y:S02]  /*a660*/  SYNCS.PHASECHK.TRANS64.TRYWAIT P0, [R23+URZ+0x58], R14 ;  /* 0x0000580e170075a7 */ /* 0x0022a4000800017f */
[----:B--2---:R-:W-:Y:S05]  /*a670*/  @!P0 NANOSLEEP.SYNCS 0x989680 ;  /* 0x009896800000895d */ /* 0x004fea0003900000 */
[----:B------:R-:W2:Y:S02]  /*a680*/  @!P0 SYNCS.PHASECHK.TRANS64 P0, [R23+URZ+0x58], R14 ;  /* 0x0000580e170085a7 */ /* 0x000ea4000800007f */
[----:B--2---:R-:W-:Y:S05]  /*a690*/  @!P0 BRA `(.L_x_305) ;  /* 0xfffffffc00f08947 */ /* 0x004fea000383ffff */
[----:B------:R-:W-:Y:S05]  /*a6a0*/  BRA `(.L_x_331) ;  /* 0xffffffec007c7947 */ /* 0x000fea000383ffff */
.L_x_313:
[----:B------:R-:W-:Y:S01]  /*a6b0*/  BSSY B0, `(.L_x_332) ;  /* 0x0000006000007945 */ /* 0x000fe20003800000 */
[----:B------:R-:W-:-:S07]  /*a6c0*/  IMAD.MOV.U32 R15, RZ, RZ, -0x1 ;  /* 0xffffffffff0f7424 */ /* 0x000fce00078e00ff */
[----:B------:R-:W-:Y:S05]  /*a6d0*/  WARPSYNC.COLLECTIVE R15, `(.L_x_333) ;  /* 0x000000000f0c7348 */ /* 0x000fea0003c00000 */
[----:B------:R-:W-:Y:S02]  /*a6e0*/  ELECT P6, UR62, PT ;  /* 0x00000000003e782f */ /* 0x000fe400038c0000 */
[----:B------:R-:W-:Y:S01]  /*a6f0*/  MOV R14, UR62 ;  /* 0x0000003e000e7c02 */ /* 0x000fe20008000f00 */
[----:B------:R-:W-:Y:S10]  /*a700*/  ENDCOLLECTIVE ;  /* 0x000000000000791b */ /* 0x000ff40003800000 */
.L_x_333:
[----:B------:R-:W-:Y:S05]  /*a710*/  BSYNC B0 ;  /* 0x0000000000007941 */ /* 0x000fea0003800000 */
.L_x_332:
[----:B------:R-:W-:Y:S05]  /*a720*/  BRA `(.L_x_334) ;  /* 0xfffffff400d47947 */ /* 0x000fea000383ffff */
.L_x_317:
[----:B0-----:R0:W1:Y:S02]  /*a730*/  SYNCS.PHASECHK.TRANS64.TRYWAIT P0, [R7+URZ], R4 ;  /* 0x00000004070075a7 */ /* 0x001064000800017f */
[----:B-1----:R-:W-:Y:S05]  /*a740*/  @!P0 NANOSLEEP.SYNCS 0x989680 ;  /* 0x009896800000895d */ /* 0x002fea0003900000 */
[----:B------:R-:W1:Y:S02]  /*a750*/  @!P0 SYNCS.PHASECHK.TRANS64 P0, [R7+URZ], R4 ;  /* 0x00000004070085a7 */ /* 0x000e64000800007f */
[----:B-1----:R-:W-:Y:S05]  /*a760*/  @!P0 BRA `(.L_x_317) ;  /* 0xfffffffc00f08947 */ /* 0x002fea000383ffff */
[----:B------:R-:W-:Y:S05]  /*a770*/  BRA `(.L_x_335) ;  /* 0xfffffff800147947 */ /* 0x000fea000383ffff */
.L_x_318:
[----:B0-----:R0:W1:Y:S02]  /*a780*/  SYNCS.PHASECHK.TRANS64.TRYWAIT P0, [R8+URZ], R5 ;  /* 0x00000005080075a7 */ /* 0x001064000800017f */
[----:B-1----:R-:W-:Y:S05]  /*a790*/  @!P0 NANOSLEEP.SYNCS 0x989680 ;  /* 0x009896800000895d */ /* 0x002fea0003900000 */
[----:B------:R-:W1:Y:S02]  /*a7a0*/  @!P0 SYNCS.PHASECHK.TRANS64 P0, [R8+URZ], R5 ;  /* 0x00000005080085a7 */ /* 0x000e64000800007f */
[----:B-1----:R-:W-:Y:S05]  /*a7b0*/  @!P0 BRA `(.L_x_318) ;  /* 0xfffffffc00f08947 */ /* 0x002fea000383ffff */
[----:B------:R-:W-:Y:S05]  /*a7c0*/  BRA `(.L_x_336) ;  /* 0xfffffff800247947 */ /* 0x000fea000383ffff */
.L_x_319:
[----:B0-----:R0:W1:Y:S02]  /*a7d0*/  SYNCS.PHASECHK.TRANS64.TRYWAIT P0, [R9+URZ], R4 ;  /* 0x00000004090075a7 */ /* 0x001064000800017f */
[----:B-1----:R-:W-:Y:S05]  /*a7e0*/  @!P0 NANOSLEEP.SYNCS 0x989680 ;  /* 0x009896800000895d */ /* 0x002fea0003900000 */
[----:B------:R-:W1:Y:S02]  /*a7f0*/  @!P0 SYNCS.PHASECHK.TRANS64 P0, [R9+URZ], R4 ;  /* 0x00000004090085a7 */ /* 0x000e64000800007f */
[----:B-1----:R-:W-:Y:S05]  /*a800*/  @!P0 BRA `(.L_x_319) ;  /* 0xfffffffc00f08947 */ /* 0x002fea000383ffff */
[----:B------:R-:W-:Y:S05]  /*a810*/  BRA `(.L_x_337) ;  /* 0xfffffff800347947 */ /* 0x000fea000383ffff */
.L_x_320:
[----:B0-----:R0:W1:Y:S02]  /*a820*/  SYNCS.PHASECHK.TRANS64.TRYWAIT P0, [R8+URZ], R5 ;  /* 0x00000005080075a7 */ /* 0x001064000800017f */
[----:B-1----:R-:W-:Y:S05]  /*a830*/  @!P0 NANOSLEEP.SYNCS 0x989680 ;  /* 0x009896800000895d */ /* 0x002fea0003900000 */
[----:B------:R-:W1:Y:S02]  /*a840*/  @!P0 SYNCS.PHASECHK.TRANS64 P0, [R8+URZ], R5 ;  /* 0x00000005080085a7 */ /* 0x000e64000800007f */
[----:B-1----:R-:W-:Y:S05]  /*a850*/  @!P0 BRA `(.L_x_320) ;  /* 0xfffffffc00f08947 */ /* 0x002fea000383ffff */
[----:B------:R-:W-:Y:S05]  /*a860*/  BRA `(.L_x_338) ;  /* 0xfffffff800447947 */ /* 0x000fea000383ffff */
.L_x_321:
[----:B0-----:R0:W1:Y:S02]  /*a870*/  SYNCS.PHASECHK.TRANS64.TRYWAIT P0, [R9+URZ], R4 ;  /* 0x00000004090075a7 */ /* 0x001064000800017f */
[----:B-1----:R-:W-:Y:S05]  /*a880*/  @!P0 NANOSLEEP.SYNCS 0x989680 ;  /* 0x009896800000895d */ /* 0x002fea0003900000 */
[----:B------:R-:W1:Y:S02]  /*a890*/  @!P0 SYNCS.PHASECHK.TRANS64 P0, [R9+URZ], R4 ;  /* 0x00000004090085a7 */ /* 0x000e64000800007f */
[----:B-1----:R-:W-:Y:S05]  /*a8a0*/  @!P0 BRA `(.L_x_321) ;  /* 0xfffffffc00f08947 */ /* 0x002fea000383ffff */
[----:B------:R-:W-:Y:S05]  /*a8b0*/  BRA `(.L_x_339) ;  /* 0xfffffff800547947 */ /* 0x000fea000383ffff */
.L_x_322:
[----:B0-----:R0:W1:Y:S02]  /*a8c0*/  SYNCS.PHASECHK.TRANS64.TRYWAIT P0, [R8+URZ], R5 ;  /* 0x00000005080075a7 */ /* 0x001064000800017f */
[----:B-1----:R-:W-:Y:S05]  /*a8d0*/  @!P0 NANOSLEEP.SYNCS 0x989680 ;  /* 0x009896800000895d */ /* 0x002fea0003900000 */
[----:B------:R-:W1:Y:S02]  /*a8e0*/  @!P0 SYNCS.PHASECHK.TRANS64 P0, [R8+URZ], R5 ;  /* 0x00000005080085a7 */ /* 0x000e64000800007f */
[----:B-1----:R-:W-:Y:S05]  /*a8f0*/  @!P0 BRA `(.L_x_322) ;  /* 0xfffffffc00f08947 */ /* 0x002fea000383ffff */
[----:B------:R-:W-:Y:S05]  /*a900*/  BRA `(.L_x_340) ;  /* 0xfffffff800647947 */ /* 0x000fea000383ffff */
.L_x_323:
[----:B0-----:R0:W1:Y:S02]  /*a910*/  SYNCS.PHASECHK.TRANS64.TRYWAIT P0, [R9+URZ], R4 ;  /* 0x00000004090075a7 */ /* 0x001064000800017f */
[----:B-1----:R-:W-:Y:S05]  /*a920*/  @!P0 NANOSLEEP.SYNCS 0x989680 ;  /* 0x009896800000895d */ /* 0x002fea0003900000 */
[----:B------:R-:W1:Y:S02]  /*a930*/  @!P0 SYNCS.PHASECHK.TRANS64 P0, [R9+URZ], R4 ;  /* 0x00000004090085a7 */ /* 0x000e64000800007f */
[----:B-1----:R-:W-:Y:S05]  /*a940*/  @!P0 BRA `(.L_x_323) ;  /* 0xfffffffc00f08947 */ /* 0x002fea000383ffff */
[----:B------:R-:W-:Y:S05]  /*a950*/  BRA `(.L_x_341) ;  /* 0xfffffff800747947 */ /* 0x000fea000383ffff */
.L_x_324:
[----:B0-----:R0:W1:Y:S02]  /*a960*/  SYNCS.PHASECHK.TRANS64.TRYWAIT P0, [R8+URZ], R5 ;  /* 0x00000005080075a7 */ /* 0x001064000800017f */
[----:B-1----:R-:W-:Y:S05]  /*a970*/  @!P0 NANOSLEEP.SYNCS 0x989680 ;  /* 0x009896800000895d */ /* 0x002fea0003900000 */
[----:B------:R-:W1:Y:S02]  /*a980*/  @!P0 SYNCS.PHASECHK.TRANS64 P0, [R8+URZ], R5 ;  /* 0x00000005080085a7 */ /* 0x000e64000800007f */
[----:B-1----:R-:W-:Y:S05]  /*a990*/  @!P0 BRA `(.L_x_324) ;  /* 0xfffffffc00f08947 */ /* 0x002fea000383ffff */
[----:B------:R-:W-:Y:S05]  /*a9a0*/  BRA `(.L_x_342) ;  /* 0xfffffff800847947 */ /* 0x000fea000383ffff */
.L_x_325:
[----:B0-----:R0:W1:Y:S02]  /*a9b0*/  SYNCS.PHASECHK.TRANS64.TRYWAIT P0, [R9+URZ], R4 ;  /* 0x00000004090075a7 */ /* 0x001064000800017f */
[----:B-1----:R-:W-:Y:S05]  /*a9c0*/  @!P0 NANOSLEEP.SYNCS 0x989680 ;  /* 0x009896800000895d */ /* 0x002fea0003900000 */
[----:B------:R-:W1:Y:S02]  /*a9d0*/  @!P0 SYNCS.PHASECHK.TRANS64 P0, [R9+URZ], R4 ;  /* 0x00000004090085a7 */ /* 0x000e64000800007f */
[----:B-1----:R-:W-:Y:S05]  /*a9e0*/  @!P0 BRA `(.L_x_325) ;  /* 0xfffffffc00f08947 */ /* 0x002fea000383ffff */
[----:B------:R-:W-:Y:S05]  /*a9f0*/  BRA `(.L_x_343) ;  /* 0xfffffff800947947 */ /* 0x000fea000383ffff */
.L_x_326:
[----:B0-----:R0:W1:Y:S02]  /*aa00*/  SYNCS.PHASECHK.TRANS64.TRYWAIT P0, [R6+URZ], R5 ;  /* 0x00000005060075a7 */ /* 0x001064000800017f */
[----:B-1----:R-:W-:Y:S05]  /*aa10*/  @!P0 NANOSLEEP.SYNCS 0x989680 ;  /* 0x009896800000895d */ /* 0x002fea0003900000 */
[----:B------:R-:W1:Y:S02]  /*aa20*/  @!P0 SYNCS.PHASECHK.TRANS64 P0, [R6+URZ], R5 ;  /* 0x00000005060085a7 */ /* 0x000e64000800007f */
[----:B-1----:R-:W-:Y:S05]  /*aa30*/  @!P0 BRA `(.L_x_326) ;  /* 0xfffffffc00f08947 */ /* 0x002fea000383ffff */
[----:B------:R-:W-:Y:S05]  /*aa40*/  BRA `(.L_x_344) ;  /* 0xfffffff8009c7947 */ /* 0x000fea000383ffff */
.L_x_345:
[----:B------:R-:W-:-:S00]  /*aa50*/  BRA `(.L_x_345) ;  /* 0xfffffffc00fc7947 */ /* 0x000fc0000383ffff */
[----:B------:R-:W-:-:S00]  /*aa60*/  NOP ;  /* 0x0000000000007918 */ /* 0x000fc00000000000 */
        /* <DEDUP_REMOVED lines=9> */
.L_x_346:


//--------------------- .nv.global.init           --------------------------
	.section	.nv.global.init,"aw",@progbits
.nv.global.init:
	.type		$str$22,@object
	.size		$str$22,($str$23 - $str$22)
$str$22:
        /*0000*/ 	.byte	0x6b, 0x5f, 0x74, 0x69, 0x6c, 0x65, 0x5f, 0x63, 0x6f, 0x75, 0x6e, 0x74, 0x20, 0x3e, 0x3d, 0x20
        /*0010*/ 	.byte	0x31, 0x00
	.type		$str$23,@object
	.size		$str$23,(__unnamed_1 - $str$23)
$str$23:
        /*0012*/ 	.byte	0x2f, 0x74, 0x6d, 0x70, 0x2f, 0x63, 0x75, 0x74, 0x6c, 0x61, 0x73, 0x73, 0x5f, 0x73, 0x77, 0x65
        /*0022*/ 	.byte	0x65, 0x70, 0x5f, 0x73, 0x72, 0x63, 0x2f, 0x69, 0x6e, 0x63, 0x6c, 0x75, 0x64, 0x65, 0x2f, 0x63
        /*0032*/ 	.byte	0x75, 0x74, 0x6c, 0x61, 0x73, 0x73, 0x2f, 0x67, 0x65, 0x6d, 0x6d, 0x2f, 0x63, 0x6f, 0x6c, 0x6c
        /*0042*/ 	.byte	0x65, 0x63, 0x74, 0x69, 0x76, 0x65, 0x2f, 0x73, 0x6d, 0x39, 0x30, 0x5f, 0x6d, 0x6d, 0x61, 0x5f
        /*0052*/ 	.byte	0x74, 0x6d, 0x61, 0x5f, 0x67, 0x6d, 0x6d, 0x61, 0x5f, 0x73, 0x73, 0x5f, 0x77, 0x61, 0x72, 0x70
        /*0062*/ 	.byte	0x73, 0x70, 0x65, 0x63, 0x69, 0x61, 0x6c, 0x69, 0x7a, 0x65, 0x64, 0x2e, 0x68, 0x70, 0x70, 0x00
	.type		__unnamed_1,@object
	.size		__unnamed_1,(.L_0 - __unnamed_1)
__unnamed_1:
        /*0072*/ 	.byte	0x76, 0x6f, 0x69, 0x64, 0x20, 0x63, 0x75, 0x74, 0x6c, 0x61, 0x73, 0x73, 0x3a, 0x3a, 0x67, 0x65
        /* <DEDUP_REMOVED lines=172> */
        /*0b42*/ 	.byte	0x3a, 0x3a, 0x69, 0x64, 0x65, 0x6e, 0x74, 0x69, 0x74, 0x79, 0x5d, 0x00
.L_0:


//--------------------- .nv.shared._ZN7cutlass13device_kernelINS_4gemm6kernel13GemmUniversalIN4cute5tupleIJiiiiEEENS1_10collective13CollectiveMmaINS1_34MainloopSm90TmaGmmaWarpSpecializedILi11ENS5_IJNS4_1CILi2EEENSA_ILi1EEESC_EEENS1_35KernelTmaWarpSpecializedCooperativeEEENS5_IJNSA_ILi192EEENSA_ILi128EEENSA_ILi64EEEEEEaNS5_IJlSC_lEEEaSK_NS4_8TiledMMAINS4_8MMA_AtomIJNS4_4SM904GMMA27MMA_64x128x32_S32S8S8_SS_TNEEEENS4_6LayoutISD_NS5_IJSC_NSA_ILi0EEESS_EEEEENS5_IJNS4_10UnderscoreESV_SV_EEEEENS4_13SM90_TMA_LOADENS4_14ComposedLayoutINS4_7SwizzleILi2ELi4ELi3EEENS4_18smem_ptr_flag_bitsILi8EEENSR_INS5_IJNSA_ILi8EEESI_EEENS5_IJSI_SC_EEEEEEEvNS4_8identityENS4_23SM90_TMA_LOAD_MULTICASTES18_vS19_EENS_8epilogue10collective6detail29Sm90TmaWarpSpecializedAdapterINS1D_15DefaultEpilogueIaSK_SK_NS1C_6thread17LinearCombinationIaLi1EiiLNS1H_9ScaleType4KindE0ELNS_15FloatRoundStyleE2EaEENS1_15EpilogueDefaultEEEEEvvEEEEvNT_6ParamsE --------------------------
	.section	.nv.shared._ZN7cutlass13device_kernelINS_4gemm6kernel13GemmUniversalIN4cute5tupleIJiiiiEEENS1_10collective13CollectiveMmaINS1_34MainloopSm90TmaGmmaWarpSpecializedILi11ENS5_IJNS4_1CILi2EEENSA_ILi1EEESC_EEENS1_35KernelTmaWarpSpecializedCooperativeEEENS5_IJNSA_ILi192EEENSA_ILi128EEENSA_ILi64EEEEEEaNS5_IJlSC_lEEEaSK_NS4_8TiledMMAINS4_8MMA_AtomIJNS4_4SM904GMMA27MMA_64x128x32_S32S8S8_SS_TNEEEENS4_6LayoutISD_NS5_IJSC_NSA_ILi0EEESS_EEEEENS5_IJNS4_10UnderscoreESV_SV_EEEEENS4_13SM90_TMA_LOADENS4_14ComposedLayoutINS4_7SwizzleILi2ELi4ELi3EEENS4_18smem_ptr_flag_bitsILi8EEENSR_INS5_IJNSA_ILi8EEESI_EEENS5_IJSI_SC_EEEEEEEvNS4_8identityENS4_23SM90_TMA_LOAD_MULTICASTES18_vS19_EENS_8epilogue10collective6detail29Sm90TmaWarpSpecializedAdapterINS1D_15DefaultEpilogueIaSK_SK_NS1C_6thread17LinearCombinationIaLi1EiiLNS1H_9ScaleType4KindE0ELNS_15FloatRoundStyleE2EaEENS1_15EpilogueDefaultEEEEEvvEEEEvNT_6ParamsE,"aw",@nobits
	.sectionflags	@""
	.align	16
	.zero		1024


//--------------------- .nv.shared.reserved.0     --------------------------
	.section	.nv.shared.reserved.0,"aw",@nobits
	.weak		__nv_reservedSMEM_offset_0_alias
	.size		__nv_reservedSMEM_offset_0_alias, 0, 0
	.other		__nv_reservedSMEM_offset_0_alias,@"STO_CUDA_RESERVED_SHARED STV_DEFAULT"
__nv_reservedSMEM_offset_0_alias:
	.zero		0


//--------------------- .nv.global                --------------------------
	.section	.nv.global,"aw",@nobits
.nv.global:
	.type		_ZN40_INTERNAL_effc8074_4_k_cu_7277c680_142524cute1_E,@object
	.size		_ZN40_INTERNAL_effc8074_4_k_cu_7277c680_142524cute1_E,(_ZN40_INTERNAL_effc8074_4_k_cu_7277c680_142524cuda3std3__45__cpo6cbeginE - _ZN40_INTERNAL_effc8074_4_k_cu_7277c680_142524cute1_E)
_ZN40_INTERNAL_effc8074_4_k_cu_7277c680_142524cute1_E:
	.zero		1
	.type		_ZN40_INTERNAL_effc8074_4_k_cu_7277c680_142524cuda3std3__45__cpo6cbeginE,@object
	.size		_ZN40_INTERNAL_effc8074_4_k_cu_7277c680_142524cuda3std3__45__cpo6cbeginE,(_ZN40_INTERNAL_effc8074_4_k_cu_7277c680_142524cuda3std3__48in_placeE - _ZN40_INTERNAL_effc8074_4_k_cu_7277c680_142524cuda3std3__45__cpo6cbeginE)
_ZN40_INTERNAL_effc8074_4_k_cu_7277c680_142524cuda3std3__45__cpo6cbeginE:
	.zero		1
	.type		_ZN40_INTERNAL_effc8074_4_k_cu_7277c680_142524cuda3std3__48in_placeE,@object
	.size		_ZN40_INTERNAL_effc8074_4_k_cu_7277c680_142524cuda3std3__48in_placeE,(_ZN40_INTERNAL_effc8074_4_k_cu_7277c680_142524cuda3std6ranges3__45__cpo9iter_moveE - _ZN40_INTERNAL_effc8074_4_k_cu_7277c680_142524cuda3std3__48in_placeE)
_ZN40_INTERNAL_effc8074_4_k_cu_7277c680_142524cuda3std3__48in_placeE:
	.zero		1
	.type		_ZN40_INTERNAL_effc8074_4_k_cu_7277c680_142524cuda3std6ranges3__45__cpo9iter_moveE,@object
	.size		_ZN40_INTERNAL_effc8074_4_k_cu_7277c680_142524cuda3std6ranges3__45__cpo9iter_moveE,(_ZN40_INTERNAL_effc8074_4_k_cu_7277c680_142524cuda3std3__45__cpo5beginE - _ZN40_INTERNAL_effc8074_4_k_cu_7277c680_142524cuda3std6ranges3__45__cpo9iter_moveE)
_ZN40_INTERNAL_effc8074_4_k_cu_7277c680_142524cuda3std6ranges3__45__cpo9iter_moveE:
	.zero		1
	.type		_ZN40_INTERNAL_effc8074_4_k_cu_7277c680_142524cuda3std3__45__cpo5beginE,@object
	.size		_ZN40_INTERNAL_effc8074_4_k_cu_7277c680_142524cuda3std3__45__cpo5beginE,(_ZN40_INTERNAL_effc8074_4_k_cu_7277c680_142524cuda3std3__442_GLOBAL__N__effc8074_4_k_cu_7277c680_142526ignoreE - _ZN40_INTERNAL_effc8074_4_k_cu_7277c680_142524cuda3std3__45__cpo5beginE)
_ZN40_INTERNAL_effc8074_4_k_cu_7277c680_142524cuda3std3__45__cpo5beginE:
	.zero		1
	.type		_ZN40_INTERNAL_effc8074_4_k_cu_7277c680_142524cuda3std3__442_GLOBAL__N__effc8074_4_k_cu_7277c680_142526ignoreE,@object
	.size		_ZN40_INTERNAL_effc8074_4_k_cu_7277c680_142524cuda3std3__442_GLOBAL__N__effc8074_4_k_cu_7277c680_142526ignoreE,(_ZN40_INTERNAL_effc8074_4_k_cu_7277c680_142524cute7productE - _ZN40_INTERNAL_effc8074_4_k_cu_7277c680_142524cuda3std3__442_GLOBAL__N__effc8074_4_k_cu_7277c680_142526ignoreE)
_ZN40_INTERNAL_effc8074_4_k_cu_7277c680_142524cuda3std3__442_GLOBAL__N__effc8074_4_k_cu_7277c680_142526ignoreE:
	.zero		1
	.type		_ZN40_INTERNAL_effc8074_4_k_cu_7277c680_142524cute7productE,@object
	.size		_ZN40_INTERNAL_effc8074_4_k_cu_7277c680_142524cute7productE,(_ZN40_INTERNAL_effc8074_4_k_cu_7277c680_142524cuda3std3__45__cpo3endE - _ZN40_INTERNAL_effc8074_4_k_cu_7277c680_142524cute7productE)
_ZN40_INTERNAL_effc8074_4_k_cu_7277c680_142524cute7productE:
	.zero		1
	.type		_ZN40_INTERNAL_effc8074_4_k_cu_7277c680_142524cuda3std3__45__cpo3endE,@object
	.size		_ZN40_INTERNAL_effc8074_4_k_cu_7277c680_142524cuda3std3__45__cpo3endE,(_ZN40_INTERNAL_effc8074_4_k_cu_7277c680_142524cuda3std3__419piecewise_constructE - _ZN40_INTERNAL_effc8074_4_k_cu_7277c680_142524cuda3std3__45__cpo3endE)
_ZN40_INTERNAL_effc8074_4_k_cu_7277c680_142524cuda3std3__45__cpo3endE:
	.zero		1
	.type		_ZN40_INTERNAL_effc8074_4_k_cu_7277c680_142524cuda3std3__419piecewise_constructE,@object
	.size		_ZN40_INTERNAL_effc8074_4_k_cu_7277c680_142524cuda3std3__419piecewise_constructE,(_ZN40_INTERNAL_effc8074_4_k_cu_7277c680_142524cuda3std3__45__cpo4cendE - _ZN40_INTERNAL_effc8074_4_k_cu_7277c680_142524cuda3std3__419piecewise_constructE)
_ZN40_INTERNAL_effc8074_4_k_cu_7277c680_142524cuda3std3__419piecewise_constructE:
	.zero		1
	.type		_ZN40_INTERNAL_effc8074_4_k_cu_7277c680_142524cuda3std3__45__cpo4cendE,@object
	.size		_ZN40_INTERNAL_effc8074_4_k_cu_7277c680_142524cuda3std3__45__cpo4cendE,(_ZN40_INTERNAL_effc8074_4_k_cu_7277c680_142524cuda3std6ranges3__45__cpo4swapE - _ZN40_INTERNAL_effc8074_4_k_cu_7277c680_142524cuda3std3__45__cpo4cendE)
_ZN40_INTERNAL_effc8074_4_k_cu_7277c680_142524cuda3std3__45__cpo4cendE:
	.zero		1
	.type		_ZN40_INTERNAL_effc8074_4_k_cu_7277c680_142524cuda3std6ranges3__45__cpo4swapE,@object
	.size		_ZN40_INTERNAL_effc8074_4_k_cu_7277c680_142524cuda3std6ranges3__45__cpo4swapE,(.L_8 - _ZN40_INTERNAL_effc8074_4_k_cu_7277c680_142524cuda3std6ranges3__45__cpo4swapE)
_ZN40_INTERNAL_effc8074_4_k_cu_7277c680_142524cuda3std6ranges3__45__cpo4swapE:
	.zero		1
.L_8:


//--------------------- .nv.constant0._ZN7cutlass13device_kernelINS_4gemm6kernel13GemmUniversalIN4cute5tupleIJiiiiEEENS1_10collective13CollectiveMmaINS1_34MainloopSm90TmaGmmaWarpSpecializedILi11ENS5_IJNS4_1CILi2EEENSA_ILi1EEESC_EEENS1_35KernelTmaWarpSpecializedCooperativeEEENS5_IJNSA_ILi192EEENSA_ILi128EEENSA_ILi64EEEEEEaNS5_IJlSC_lEEEaSK_NS4_8TiledMMAINS4_8MMA_AtomIJNS4_4SM904GMMA27MMA_64x128x32_S32S8S8_SS_TNEEEENS4_6LayoutISD_NS5_IJSC_NSA_ILi0EEESS_EEEEENS5_IJNS4_10UnderscoreESV_SV_EEEEENS4_13SM90_TMA_LOADENS4_14ComposedLayoutINS4_7SwizzleILi2ELi4ELi3EEENS4_18smem_ptr_flag_bitsILi8EEENSR_INS5_IJNSA_ILi8EEESI_EEENS5_IJSI_SC_EEEEEEEvNS4_8identityENS4_23SM90_TMA_LOAD_MULTICASTES18_vS19_EENS_8epilogue10collective6detail29Sm90TmaWarpSpecializedAdapterINS1D_15DefaultEpilogueIaSK_SK_NS1C_6thread17LinearCombinationIaLi1EiiLNS1H_9ScaleType4KindE0ELNS_15FloatRoundStyleE2EaEENS1_15EpilogueDefaultEEEEEvvEEEEvNT_6ParamsE --------------------------
	.section	.nv.constant0._ZN7cutlass13device_kernelINS_4gemm6kernel13GemmUniversalIN4cute5tupleIJiiiiEEENS1_10collective13CollectiveMmaINS1_34MainloopSm90TmaGmmaWarpSpecializedILi11ENS5_IJNS4_1CILi2EEENSA_ILi1EEESC_EEENS1_35KernelTmaWarpSpecializedCooperativeEEENS5_IJNSA_ILi192EEENSA_ILi128EEENSA_ILi64EEEEEEaNS5_IJlSC_lEEEaSK_NS4_8TiledMMAINS4_8MMA_AtomIJNS4_4SM904GMMA27MMA_64x128x32_S32S8S8_SS_TNEEEENS4_6LayoutISD_NS5_IJSC_NSA_ILi0EEESS_EEEEENS5_IJNS4_10UnderscoreESV_SV_EEEEENS4_13SM90_TMA_LOADENS4_14ComposedLayoutINS4_7SwizzleILi2ELi4ELi3EEENS4_18smem_ptr_flag_bitsILi8EEENSR_INS5_IJNSA_ILi8EEESI_EEENS5_IJSI_SC_EEEEEEEvNS4_8identityENS4_23SM90_TMA_LOAD_MULTICASTES18_vS19_EENS_8epilogue10collective6detail29Sm90TmaWarpSpecializedAdapterINS1D_15DefaultEpilogueIaSK_SK_NS1C_6thread17LinearCombinationIaLi1EiiLNS1H_9ScaleType4KindE0ELNS_15FloatRoundStyleE2EaEENS1_15EpilogueDefaultEEEEEvvEEEEvNT_6ParamsE,"a",@progbits
	.sectionflags	@""
	.align	4
.nv.constant0._ZN7cutlass13device_kernelINS_4gemm6kernel13GemmUniversalIN4cute5tupleIJiiiiEEENS1_10collective13CollectiveMmaINS1_34MainloopSm90TmaGmmaWarpSpecializedILi11ENS5_IJNS4_1CILi2EEENSA_ILi1EEESC_EEENS1_35KernelTmaWarpSpecializedCooperativeEEENS5_IJNSA_ILi192EEENSA_ILi128EEENSA_ILi64EEEEEEaNS5_IJlSC_lEEEaSK_NS4_8TiledMMAINS4_8MMA_AtomIJNS4_4SM904GMMA27MMA_64x128x32_S32S8S8_SS_TNEEEENS4_6LayoutISD_NS5_IJSC_NSA_ILi0EEESS_EEEEENS5_IJNS4_10UnderscoreESV_SV_EEEEENS4_13SM90_TMA_LOADENS4_14ComposedLayoutINS4_7SwizzleILi2ELi4ELi3EEENS4_18smem_ptr_flag_bitsILi8EEENSR_INS5_IJNSA_ILi8EEESI_EEENS5_IJSI_SC_EEEEEEEvNS4_8identityENS4_23SM90_TMA_LOAD_MULTICASTES18_vS19_EENS_8epilogue10collective6detail29Sm90TmaWarpSpecializedAdapterINS1D_15DefaultEpilogueIaSK_SK_NS1C_6thread17LinearCombinationIaLi1EiiLNS1H_9ScaleType4KindE0ELNS_15FloatRoundStyleE2EaEENS1_15EpilogueDefaultEEEEEvvEEEEvNT_6ParamsE:
	.zero		1664


//--------------------- SYMBOLS --------------------------

	.type		.nv.reservedSmem.offset0,@object
	.size		.nv.reservedSmem.offset0,0x4
	.type		__assertfail,@function
